//
// Generated by NVIDIA NVVM Compiler
//
// Compiler Build ID: CL-36424714
// Cuda compilation tools, release 13.0, V13.0.88
// Based on NVVM 20.0.0
//

.version 9.0
.target sm_100
.address_size 64

	// .globl	_Z8reactionPdPiS_S_i

.visible .entry _Z8reactionPdPiS_S_i(
	.param .u64 .ptr .align 1 _Z8reactionPdPiS_S_i_param_0,
	.param .u64 .ptr .align 1 _Z8reactionPdPiS_S_i_param_1,
	.param .u64 .ptr .align 1 _Z8reactionPdPiS_S_i_param_2,
	.param .u64 .ptr .align 1 _Z8reactionPdPiS_S_i_param_3,
	.param .u32 _Z8reactionPdPiS_S_i_param_4
)
{
	.reg .pred 	%p<6>;
	.reg .b32 	%r<19>;
	.reg .b64 	%rd<15>;
	.reg .b64 	%fd<10>;

	ld.param.u64 	%rd4, [_Z8reactionPdPiS_S_i_param_0];
	ld.param.u64 	%rd2, [_Z8reactionPdPiS_S_i_param_1];
	ld.param.u64 	%rd5, [_Z8reactionPdPiS_S_i_param_2];
	ld.param.u64 	%rd3, [_Z8reactionPdPiS_S_i_param_3];
	ld.param.u32 	%r4, [_Z8reactionPdPiS_S_i_param_4];
	cvta.to.global.u64 	%rd6, %rd5;
	cvta.to.global.u64 	%rd1, %rd4;
	mov.u32 	%r5, %tid.x;
	mov.u32 	%r6, %ntid.x;
	mov.u32 	%r7, %ctaid.x;
	mad.lo.s32 	%r8, %r6, %r7, %r5;
	ld.global.f64 	%fd1, [%rd6];
	setp.gt.s32 	%p1, %r8, 0;
	setp.eq.s32 	%p2, %r4, 0;
	or.pred  	%p3, %p1, %p2;
	@%p3 bra 	$L__BB0_5;
	ld.global.f64 	%fd6, [%rd1];
	cvta.to.global.u64 	%rd7, %rd3;
	mul.lo.s32 	%r10, %r4, %r4;
	ld.global.f64 	%fd2, [%rd7];
	max.u32 	%r1, %r10, 1;
	div.rn.f64 	%fd9, %fd6, %fd1;
	mov.b32 	%r18, 0;
$L__BB0_2:
	mul.wide.u32 	%rd8, %r18, 8;
	add.s64 	%rd9, %rd1, %rd8;
	ld.global.f64 	%fd7, [%rd9];
	div.rn.f64 	%fd8, %fd7, %fd1;
	add.f64 	%fd9, %fd9, %fd8;
	setp.geu.f64 	%p4, %fd2, %fd9;
	@%p4 bra 	$L__BB0_4;
	cvta.to.global.u64 	%rd10, %rd2;
	div.s32 	%r11, %r18, %r4;
	mul.lo.s32 	%r12, %r11, %r4;
	sub.s32 	%r13, %r18, %r12;
	mul.wide.u32 	%rd11, %r13, 4;
	add.s64 	%rd12, %rd10, %rd11;
	ld.global.u32 	%r14, [%rd12];
	add.s32 	%r15, %r14, -1;
	st.global.u32 	[%rd12], %r15;
	mul.wide.s32 	%rd13, %r11, 4;
	add.s64 	%rd14, %rd10, %rd13;
	ld.global.u32 	%r16, [%rd14];
	add.s32 	%r17, %r16, 1;
	st.global.u32 	[%rd14], %r17;
	bra.uni 	$L__BB0_5;
$L__BB0_4:
	add.s32 	%r18, %r18, 1;
	setp.ne.s32 	%p5, %r18, %r1;
	@%p5 bra 	$L__BB0_2;
$L__BB0_5:
	bar.sync 	0;
	ret;

}
	// .globl	_Z6reducePdS_i
.visible .entry _Z6reducePdS_i(
	.param .u64 .ptr .align 1 _Z6reducePdS_i_param_0,
	.param .u64 .ptr .align 1 _Z6reducePdS_i_param_1,
	.param .u32 _Z6reducePdS_i_param_2
)
{
	.reg .pred 	%p<12>;
	.reg .b32 	%r<27>;
	.reg .b64 	%rd<18>;
	.reg .b64 	%fd<83>;

	ld.param.u64 	%rd9, [_Z6reducePdS_i_param_0];
	ld.param.u64 	%rd8, [_Z6reducePdS_i_param_1];
	ld.param.u32 	%r16, [_Z6reducePdS_i_param_2];
	cvta.to.global.u64 	%rd1, %rd9;
	mov.u32 	%r17, %tid.x;
	mov.u32 	%r18, %ntid.x;
	mov.u32 	%r19, %ctaid.x;
	mad.lo.s32 	%r20, %r18, %r19, %r17;
	setp.gt.s32 	%p1, %r20, 0;
	setp.lt.s32 	%p2, %r16, 1;
	mov.f64 	%fd82, 0d0000000000000000;
	or.pred  	%p3, %p1, %p2;
	@%p3 bra 	$L__BB1_13;
	and.b32  	%r1, %r16, 15;
	setp.lt.u32 	%p4, %r16, 16;
	mov.f64 	%fd82, 0d0000000000000000;
	mov.b32 	%r24, 0;
	@%p4 bra 	$L__BB1_4;
	and.b32  	%r24, %r16, 2147483632;
	neg.s32 	%r22, %r24;
	add.s64 	%rd16, %rd1, 64;
	mov.f64 	%fd82, 0d0000000000000000;
$L__BB1_3:
	.pragma "nounroll";
	ld.global.f64 	%fd18, [%rd16+-64];
	add.f64 	%fd19, %fd82, %fd18;
	ld.global.f64 	%fd20, [%rd16+-56];
	add.f64 	%fd21, %fd19, %fd20;
	ld.global.f64 	%fd22, [%rd16+-48];
	add.f64 	%fd23, %fd21, %fd22;
	ld.global.f64 	%fd24, [%rd16+-40];
	add.f64 	%fd25, %fd23, %fd24;
	ld.global.f64 	%fd26, [%rd16+-32];
	add.f64 	%fd27, %fd25, %fd26;
	ld.global.f64 	%fd28, [%rd16+-24];
	add.f64 	%fd29, %fd27, %fd28;
	ld.global.f64 	%fd30, [%rd16+-16];
	add.f64 	%fd31, %fd29, %fd30;
	ld.global.f64 	%fd32, [%rd16+-8];
	add.f64 	%fd33, %fd31, %fd32;
	ld.global.f64 	%fd34, [%rd16];
	add.f64 	%fd35, %fd33, %fd34;
	ld.global.f64 	%fd36, [%rd16+8];
	add.f64 	%fd37, %fd35, %fd36;
	ld.global.f64 	%fd38, [%rd16+16];
	add.f64 	%fd39, %fd37, %fd38;
	ld.global.f64 	%fd40, [%rd16+24];
	add.f64 	%fd41, %fd39, %fd40;
	ld.global.f64 	%fd42, [%rd16+32];
	add.f64 	%fd43, %fd41, %fd42;
	ld.global.f64 	%fd44, [%rd16+40];
	add.f64 	%fd45, %fd43, %fd44;
	ld.global.f64 	%fd46, [%rd16+48];
	add.f64 	%fd47, %fd45, %fd46;
	ld.global.f64 	%fd48, [%rd16+56];
	add.f64 	%fd82, %fd47, %fd48;
	add.s32 	%r22, %r22, 16;
	add.s64 	%rd16, %rd16, 128;
	setp.ne.s32 	%p5, %r22, 0;
	@%p5 bra 	$L__BB1_3;
$L__BB1_4:
	setp.eq.s32 	%p6, %r1, 0;
	@%p6 bra 	$L__BB1_13;
	and.b32  	%r7, %r16, 7;
	setp.lt.u32 	%p7, %r1, 8;
	@%p7 bra 	$L__BB1_7;
	mul.wide.u32 	%rd10, %r24, 8;
	add.s64 	%rd11, %rd1, %rd10;
	ld.global.f64 	%fd50, [%rd11];
	add.f64 	%fd51, %fd82, %fd50;
	ld.global.f64 	%fd52, [%rd11+8];
	add.f64 	%fd53, %fd51, %fd52;
	ld.global.f64 	%fd54, [%rd11+16];
	add.f64 	%fd55, %fd53, %fd54;
	ld.global.f64 	%fd56, [%rd11+24];
	add.f64 	%fd57, %fd55, %fd56;
	ld.global.f64 	%fd58, [%rd11+32];
	add.f64 	%fd59, %fd57, %fd58;
	ld.global.f64 	%fd60, [%rd11+40];
	add.f64 	%fd61, %fd59, %fd60;
	ld.global.f64 	%fd62, [%rd11+48];
	add.f64 	%fd63, %fd61, %fd62;
	ld.global.f64 	%fd64, [%rd11+56];
	add.f64 	%fd82, %fd63, %fd64;
	add.s32 	%r24, %r24, 8;
$L__BB1_7:
	setp.eq.s32 	%p8, %r7, 0;
	@%p8 bra 	$L__BB1_13;
	and.b32  	%r10, %r16, 3;
	setp.lt.u32 	%p9, %r7, 4;
	@%p9 bra 	$L__BB1_10;
	mul.wide.u32 	%rd12, %r24, 8;
	add.s64 	%rd13, %rd1, %rd12;
	ld.global.f64 	%fd66, [%rd13];
	add.f64 	%fd67, %fd82, %fd66;
	ld.global.f64 	%fd68, [%rd13+8];
	add.f64 	%fd69, %fd67, %fd68;
	ld.global.f64 	%fd70, [%rd13+16];
	add.f64 	%fd71, %fd69, %fd70;
	ld.global.f64 	%fd72, [%rd13+24];
	add.f64 	%fd82, %fd71, %fd72;
	add.s32 	%r24, %r24, 4;
$L__BB1_10:
	setp.eq.s32 	%p10, %r10, 0;
	@%p10 bra 	$L__BB1_13;
	mul.wide.u32 	%rd14, %r24, 8;
	add.s64 	%rd17, %rd1, %rd14;
	neg.s32 	%r26, %r10;
$L__BB1_12:
	.pragma "nounroll";
	ld.global.f64 	%fd73, [%rd17];
	add.f64 	%fd82, %fd82, %fd73;
	add.s64 	%rd17, %rd17, 8;
	add.s32 	%r26, %r26, 1;
	setp.ne.s32 	%p11, %r26, 0;
	@%p11 bra 	$L__BB1_12;
$L__BB1_13:
	cvta.to.global.u64 	%rd15, %rd8;
	st.global.f64 	[%rd15], %fd82;
	ret;

}
	// .globl	_Z16transitionMatrixPdPiS_i
.visible .entry _Z16transitionMatrixPdPiS_i(
	.param .u64 .ptr .align 1 _Z16transitionMatrixPdPiS_i_param_0,
	.param .u64 .ptr .align 1 _Z16transitionMatrixPdPiS_i_param_1,
	.param .u64 .ptr .align 1 _Z16transitionMatrixPdPiS_i_param_2,
	.param .u32 _Z16transitionMatrixPdPiS_i_param_3
)
{
	.reg .pred 	%p<2>;
	.reg .b32 	%r<13>;
	.reg .b64 	%rd<12>;
	.reg .b64 	%fd<4>;

	ld.param.u64 	%rd1, [_Z16transitionMatrixPdPiS_i_param_0];
	ld.param.u64 	%rd2, [_Z16transitionMatrixPdPiS_i_param_1];
	ld.param.u64 	%rd3, [_Z16transitionMatrixPdPiS_i_param_2];
	ld.param.u32 	%r3, [_Z16transitionMatrixPdPiS_i_param_3];
	mov.u32 	%r4, %tid.x;
	mov.u32 	%r5, %ntid.x;
	mov.u32 	%r6, %ctaid.x;
	mad.lo.s32 	%r1, %r5, %r6, %r4;
	mov.u32 	%r7, %tid.y;
	mov.u32 	%r8, %ntid.y;
	mov.u32 	%r9, %ctaid.y;
	mad.lo.s32 	%r2, %r8, %r9, %r7;
	max.s32 	%r10, %r2, %r1;
	setp.ge.s32 	%p1, %r10, %r3;
	@%p1 bra 	$L__BB2_2;
	cvta.to.global.u64 	%rd4, %rd2;
	cvta.to.global.u64 	%rd5, %rd1;
	cvta.to.global.u64 	%rd6, %rd3;
	mul.wide.u32 	%rd7, %r2, 4;
	add.s64 	%rd8, %rd4, %rd7;
	ld.global.u32 	%r11, [%rd8];
	cvt.rn.f64.s32 	%fd1, %r11;
	mad.lo.s32 	%r12, %r3, %r1, %r2;
	mul.wide.s32 	%rd9, %r12, 8;
	add.s64 	%rd10, %rd5, %rd9;
	ld.global.f64 	%fd2, [%rd10];
	mul.f64 	%fd3, %fd2, %fd1;
	add.s64 	%rd11, %rd6, %rd9;
	st.global.f64 	[%rd11], %fd3;
$L__BB2_2:
	ret;

}
	// .globl	_Z13exponentialRNPdS_S_i
.visible .entry _Z13exponentialRNPdS_S_i(
	.param .u64 .ptr .align 1 _Z13exponentialRNPdS_S_i_param_0,
	.param .u64 .ptr .align 1 _Z13exponentialRNPdS_S_i_param_1,
	.param .u64 .ptr .align 1 _Z13exponentialRNPdS_S_i_param_2,
	.param .u32 _Z13exponentialRNPdS_S_i_param_3
)
{
	.reg .pred 	%p<7>;
	.reg .b32 	%r<35>;
	.reg .b64 	%rd<13>;
	.reg .b64 	%fd<54>;

	ld.param.u64 	%rd2, [_Z13exponentialRNPdS_S_i_param_0];
	ld.param.u64 	%rd4, [_Z13exponentialRNPdS_S_i_param_1];
	ld.param.u64 	%rd3, [_Z13exponentialRNPdS_S_i_param_2];
	ld.param.u32 	%r11, [_Z13exponentialRNPdS_S_i_param_3];
	cvta.to.global.u64 	%rd1, %rd4;
	mov.u32 	%r12, %tid.x;
	mov.u32 	%r13, %ntid.x;
	mov.u32 	%r14, %ctaid.x;
	mad.lo.s32 	%r15, %r13, %r14, %r12;
	setp.gt.s32 	%p1, %r15, 0;
	@%p1 bra 	$L__BB3_11;
	setp.lt.s32 	%p2, %r11, 1;
	mov.f64 	%fd50, 0d0000000000000000;
	@%p2 bra 	$L__BB3_3;
	add.s32 	%r16, %r11, -1;
	mul.wide.u32 	%rd5, %r16, 8;
	add.s64 	%rd6, %rd1, %rd5;
	ld.global.f64 	%fd50, [%rd6];
$L__BB3_3:
	cvta.to.global.u64 	%rd7, %rd3;
	ld.global.f64 	%fd3, [%rd7];
	cvta.to.global.u64 	%rd8, %rd2;
	mul.wide.s32 	%rd9, %r11, 8;
	add.s64 	%rd10, %rd8, %rd9;
	ld.global.f64 	%fd14, [%rd10];
	rcp.rn.f64 	%fd51, %fd14;
	{
	.reg .b32 %temp; 
	mov.b64 	{%temp, %r31}, %fd51;
	}
	{
	.reg .b32 %temp; 
	mov.b64 	{%r32, %temp}, %fd51;
	}
	setp.gt.s32 	%p3, %r31, 1048575;
	mov.b32 	%r33, -1023;
	@%p3 bra 	$L__BB3_5;
	mul.f64 	%fd51, %fd51, 0d4350000000000000;
	{
	.reg .b32 %temp; 
	mov.b64 	{%temp, %r31}, %fd51;
	}
	{
	.reg .b32 %temp; 
	mov.b64 	{%r32, %temp}, %fd51;
	}
	mov.b32 	%r33, -1077;
$L__BB3_5:
	add.s32 	%r19, %r31, -1;
	setp.gt.u32 	%p4, %r19, 2146435070;
	@%p4 bra 	$L__BB3_9;
	shr.u32 	%r22, %r31, 20;
	add.s32 	%r34, %r33, %r22;
	and.b32  	%r23, %r31, 1048575;
	or.b32  	%r24, %r23, 1072693248;
	mov.b64 	%fd52, {%r32, %r24};
	setp.lt.u32 	%p6, %r24, 1073127583;
	@%p6 bra 	$L__BB3_8;
	{
	.reg .b32 %temp; 
	mov.b64 	{%r25, %temp}, %fd52;
	}
	{
	.reg .b32 %temp; 
	mov.b64 	{%temp, %r26}, %fd52;
	}
	add.s32 	%r27, %r26, -1048576;
	mov.b64 	%fd52, {%r25, %r27};
	add.s32 	%r34, %r34, 1;
$L__BB3_8:
	add.f64 	%fd16, %fd52, 0dBFF0000000000000;
	add.f64 	%fd17, %fd52, 0d3FF0000000000000;
	rcp.approx.ftz.f64 	%fd18, %fd17;
	neg.f64 	%fd19, %fd17;
	fma.rn.f64 	%fd20, %fd19, %fd18, 0d3FF0000000000000;
	fma.rn.f64 	%fd21, %fd20, %fd20, %fd20;
	fma.rn.f64 	%fd22, %fd21, %fd18, %fd18;
	mul.f64 	%fd23, %fd16, %fd22;
	fma.rn.f64 	%fd24, %fd16, %fd22, %fd23;
	mul.f64 	%fd25, %fd24, %fd24;
	fma.rn.f64 	%fd26, %fd25, 0d3EB1380B3AE80F1E, 0d3ED0EE258B7A8B04;
	fma.rn.f64 	%fd27, %fd26, %fd25, 0d3EF3B2669F02676F;
	fma.rn.f64 	%fd28, %fd27, %fd25, 0d3F1745CBA9AB0956;
	fma.rn.f64 	%fd29, %fd28, %fd25, 0d3F3C71C72D1B5154;
	fma.rn.f64 	%fd30, %fd29, %fd25, 0d3F624924923BE72D;
	fma.rn.f64 	%fd31, %fd30, %fd25, 0d3F8999999999A3C4;
	fma.rn.f64 	%fd32, %fd31, %fd25, 0d3FB5555555555554;
	sub.f64 	%fd33, %fd16, %fd24;
	add.f64 	%fd34, %fd33, %fd33;
	neg.f64 	%fd35, %fd24;
	fma.rn.f64 	%fd36, %fd35, %fd16, %fd34;
	mul.f64 	%fd37, %fd22, %fd36;
	mul.f64 	%fd38, %fd25, %fd32;
	fma.rn.f64 	%fd39, %fd38, %fd24, %fd37;
	xor.b32  	%r28, %r34, -2147483648;
	mov.b32 	%r29, 1127219200;
	mov.b64 	%fd40, {%r28, %r29};
	mov.b32 	%r30, -2147483648;
	mov.b64 	%fd41, {%r30, %r29};
	sub.f64 	%fd42, %fd40, %fd41;
	fma.rn.f64 	%fd43, %fd42, 0d3FE62E42FEFA39EF, %fd24;
	fma.rn.f64 	%fd44, %fd42, 0dBFE62E42FEFA39EF, %fd43;
	sub.f64 	%fd45, %fd44, %fd24;
	sub.f64 	%fd46, %fd39, %fd45;
	fma.rn.f64 	%fd47, %fd42, 0d3C7ABC9E3B39803F, %fd46;
	add.f64 	%fd53, %fd43, %fd47;
	bra.uni 	$L__BB3_10;
$L__BB3_9:
	fma.rn.f64 	%fd15, %fd51, 0d7FF0000000000000, 0d7FF0000000000000;
	{
	.reg .b32 %temp; 
	mov.b64 	{%temp, %r20}, %fd51;
	}
	and.b32  	%r21, %r20, 2147483647;
	setp.eq.s32 	%p5, %r21, 0;
	selp.f64 	%fd53, 0dFFF0000000000000, %fd15, %p5;
$L__BB3_10:
	rcp.rn.f64 	%fd48, %fd3;
	fma.rn.f64 	%fd49, %fd48, %fd53, %fd50;
	add.s64 	%rd12, %rd1, %rd9;
	st.global.f64 	[%rd12], %fd49;
$L__BB3_11:
	ret;

}


// ===== COMPILED SASS (sm_100) =====

	.target	sm_100

	.elftype	@"ET_EXEC"


//--------------------- .note.nv.tkinfo           --------------------------
	.section	.note.nv.tkinfo,"",@"SHT_NOTE"
	.sectionflags	@"SHF_NOTE_NV_TKINFO"
	.tkinfo
        /*0018*/ 	.word	0x00000002
        /*0030*/ 	.string	""
        /*0030*/ 	.string	"ptxas"
        /*0030*/ 	.string	"Cuda compilation tools, release 13.0, V13.0.88"
        /*0030*/ 	.string	"Build cuda_13.0.r13.0/compiler.36424714_0"
        /*0030*/ 	.string	"-arch sm_100 -m 64 "



//--------------------- .note.nv.cuinfo           --------------------------
	.section	.note.nv.cuinfo,"",@"SHT_NOTE"
	.sectionflags	@"SHF_NOTE_NV_CUINFO"
        /*0018*/ 	.short	0x0002
        /*001a*/ 	.short	0x0064
        /*001c*/ 	.short	0x0082
	.zero		2


//--------------------- .nv.info                  --------------------------
	.section	.nv.info,"",@"SHT_CUDA_INFO"
	.align	4


	//----- nvinfo : EIATTR_REGCOUNT
	.align		4
        /*0000*/ 	.byte	0x04, 0x2f
        /*0002*/ 	.short	(.L_1 - .L_0)
	.align		4
.L_0:
        /*0004*/ 	.word	index@(_Z8reactionPdPiS_S_i)
        /*0008*/ 	.word	0x00000022


	//----- nvinfo : EIATTR_FRAME_SIZE
	.align		4
.L_1:
        /*000c*/ 	.byte	0x04, 0x11
        /*000e*/ 	.short	(.L_3 - .L_2)
	.align		4
.L_2:
        /*0010*/ 	.word	index@($__internal_1_$__cuda_sm20_div_rn_f64_full)
        /*0014*/ 	.word	0x00000000


	//----- nvinfo : EIATTR_FRAME_SIZE
	.align		4
.L_3:
        /*0018*/ 	.byte	0x04, 0x11
        /*001a*/ 	.short	(.L_5 - .L_4)
	.align		4
.L_4:
        /*001c*/ 	.word	index@(_Z8reactionPdPiS_S_i)
        /*0020*/ 	.word	0x00000000


	//----- nvinfo : EIATTR_REGCOUNT
	.align		4
.L_5:
        /*0024*/ 	.byte	0x04, 0x2f
        /*0026*/ 	.short	(.L_7 - .L_6)
	.align		4
.L_6:
        /*0028*/ 	.word	index@(_Z6reducePdS_i)
        /*002c*/ 	.word	0x0000001d


	//----- nvinfo : EIATTR_FRAME_SIZE
	.align		4
.L_7:
        /*0030*/ 	.byte	0x04, 0x11
        /*0032*/ 	.short	(.L_9 - .L_8)
	.align		4
.L_8:
        /*0034*/ 	.word	index@(_Z6reducePdS_i)
        /*0038*/ 	.word	0x00000000


	//----- nvinfo : EIATTR_REGCOUNT
	.align		4
.L_9:
        /*003c*/ 	.byte	0x04, 0x2f
        /*003e*/ 	.short	(.L_11 - .L_10)
	.align		4
.L_10:
        /*0040*/ 	.word	index@(_Z16transitionMatrixPdPiS_i)
        /*0044*/ 	.word	0x0000000e


	//----- nvinfo : EIATTR_FRAME_SIZE
	.align		4
.L_11:
        /*0048*/ 	.byte	0x04, 0x11
        /*004a*/ 	.short	(.L_13 - .L_12)
	.align		4
.L_12:
        /*004c*/ 	.word	index@(_Z16transitionMatrixPdPiS_i)
        /*0050*/ 	.word	0x00000000


	//----- nvinfo : EIATTR_REGCOUNT
	.align		4
.L_13:
        /*0054*/ 	.byte	0x04, 0x2f
        /*0056*/ 	.short	(.L_15 - .L_14)
	.align		4
.L_14:
        /*0058*/ 	.word	index@(_Z13exponentialRNPdS_S_i)
        /*005c*/ 	.word	0x00000018


	//----- nvinfo : EIATTR_FRAME_SIZE
	.align		4
.L_15:
        /*0060*/ 	.byte	0x04, 0x11
        /*0062*/ 	.short	(.L_17 - .L_16)
	.align		4
.L_16:
        /*0064*/ 	.word	index@($__internal_0_$__cuda_sm20_dblrcp_rn_slowpath_v3)
        /*0068*/ 	.word	0x00000000


	//----- nvinfo : EIATTR_FRAME_SIZE
	.align		4
.L_17:
        /*006c*/ 	.byte	0x04, 0x11
        /*006e*/ 	.short	(.L_19 - .L_18)
	.align		4
.L_18:
        /*0070*/ 	.word	index@(_Z13exponentialRNPdS_S_i)
        /*0074*/ 	.word	0x00000000


	//----- nvinfo : EIATTR_MIN_STACK_SIZE
	.align		4
.L_19:
        /*0078*/ 	.byte	0x04, 0x12
        /*007a*/ 	.short	(.L_21 - .L_20)
	.align		4
.L_20:
        /*007c*/ 	.word	index@(_Z13exponentialRNPdS_S_i)
        /*0080*/ 	.word	0x00000000


	//----- nvinfo : EIATTR_MIN_STACK_SIZE
	.align		4
.L_21:
        /*0084*/ 	.byte	0x04, 0x12
        /*0086*/ 	.short	(.L_23 - .L_22)
	.align		4
.L_22:
        /*0088*/ 	.word	index@(_Z16transitionMatrixPdPiS_i)
        /*008c*/ 	.word	0x00000000


	//----- nvinfo : EIATTR_MIN_STACK_SIZE
	.align		4
.L_23:
        /*0090*/ 	.byte	0x04, 0x12
        /*0092*/ 	.short	(.L_25 - .L_24)
	.align		4
.L_24:
        /*0094*/ 	.word	index@(_Z6reducePdS_i)
        /*0098*/ 	.word	0x00000000


	//----- nvinfo : EIATTR_MIN_STACK_SIZE
	.align		4
.L_25:
        /*009c*/ 	.byte	0x04, 0x12
        /*009e*/ 	.short	(.L_27 - .L_26)
	.align		4
.L_26:
        /*00a0*/ 	.word	index@(_Z8reactionPdPiS_S_i)
        /*00a4*/ 	.word	0x00000000
.L_27:


//--------------------- .nv.compat                --------------------------
	.section	.nv.compat,"",@"SHT_CUDA_COMPAT_INFO"
	.align	4
        /*0000*/ 	.byte	0x02, 0x09, 0x00, 0x00, 0x02, 0x02, 0x01, 0x00, 0x02, 0x05, 0x05, 0x00, 0x03, 0x07, 0x01, 0x01
        /*0010*/ 	.byte	0x02, 0x03, 0x00, 0x00, 0x02, 0x06, 0x01, 0x00, 0x04, 0x0b, 0x08, 0x00, 0x01, 0x00, 0x00, 0x00
        /*0020*/ 	.byte	0x00, 0x00, 0x00, 0x00


//--------------------- .nv.info._Z13exponentialRNPdS_S_i --------------------------
	.section	.nv.info._Z13exponentialRNPdS_S_i,"",@"SHT_CUDA_INFO"
	.sectionflags	@""
	.align	4


	//----- nvinfo : EIATTR_CUDA_API_VERSION
	.align		4
        /*0000*/ 	.byte	0x04, 0x37
        /*0002*/ 	.short	(.L_29 - .L_28)
.L_28:
        /*0004*/ 	.word	0x00000082


	//----- nvinfo : EIATTR_KPARAM_INFO
	.align		4
.L_29:
        /*0008*/ 	.byte	0x04, 0x17
        /*000a*/ 	.short	(.L_31 - .L_30)
.L_30:
        /*000c*/ 	.word	0x00000000
        /*0010*/ 	.short	0x0003
        /*0012*/ 	.short	0x0018
        /*0014*/ 	.byte	0x00, 0xf0, 0x11, 0x00


	//----- nvinfo : EIATTR_KPARAM_INFO
	.align		4
.L_31:
        /*0018*/ 	.byte	0x04, 0x17
        /*001a*/ 	.short	(.L_33 - .L_32)
.L_32:
        /*001c*/ 	.word	0x00000000
        /*0020*/ 	.short	0x0002
        /*0022*/ 	.short	0x0010
        /*0024*/ 	.byte	0x00, 0xf5, 0x21, 0x00


	//----- nvinfo : EIATTR_KPARAM_INFO
	.align		4
.L_33:
        /*0028*/ 	.byte	0x04, 0x17
        /*002a*/ 	.short	(.L_35 - .L_34)
.L_34:
        /*002c*/ 	.word	0x00000000
        /*0030*/ 	.short	0x0001
        /*0032*/ 	.short	0x0008
        /*0034*/ 	.byte	0x00, 0xf5, 0x21, 0x00


	//----- nvinfo : EIATTR_KPARAM_INFO
	.align		4
.L_35:
        /*0038*/ 	.byte	0x04, 0x17
        /*003a*/ 	.short	(.L_37 - .L_36)
.L_36:
        /*003c*/ 	.word	0x00000000
        /*0040*/ 	.short	0x0000
        /*0042*/ 	.short	0x0000
        /*0044*/ 	.byte	0x00, 0xf5, 0x21, 0x00


	//----- nvinfo : EIATTR_SPARSE_MMA_MASK
	.align		4
.L_37:
        /*0048*/ 	.byte	0x03, 0x50
        /*004a*/ 	.short	0x0000


	//----- nvinfo : EIATTR_MAXREG_COUNT
	.align		4
        /*004c*/ 	.byte	0x03, 0x1b
        /*004e*/ 	.short	0x00ff


	//----- nvinfo : EIATTR_MERCURY_ISA_VERSION
	.align		4
        /*0050*/ 	.byte	0x03, 0x5f
        /*0052*/ 	.short	0x0101


	//----- nvinfo : EIATTR_VRC_CTA_INIT_COUNT
	.align		4
        /*0054*/ 	.byte	0x02, 0x4a
	.zero		1
	.zero		1


	//----- nvinfo : EIATTR_EXIT_INSTR_OFFSETS
	.align		4
        /*0058*/ 	.byte	0x04, 0x1c
        /*005a*/ 	.short	(.L_39 - .L_38)


	//   ....[0]....
.L_38:
        /*005c*/ 	.word	0x00000060


	//   ....[1]....
        /*0060*/ 	.word	0x000008a0


	//----- nvinfo : EIATTR_CRS_STACK_SIZE
	.align		4
.L_39:
        /*0064*/ 	.byte	0x04, 0x1e
        /*0066*/ 	.short	(.L_41 - .L_40)
.L_40:
        /*0068*/ 	.word	0x00000000


	//----- nvinfo : EIATTR_CBANK_PARAM_SIZE
	.align		4
.L_41:
        /*006c*/ 	.byte	0x03, 0x19
        /*006e*/ 	.short	0x001c


	//----- nvinfo : EIATTR_PARAM_CBANK
	.align		4
        /*0070*/ 	.byte	0x04, 0x0a
        /*0072*/ 	.short	(.L_43 - .L_42)
	.align		4
.L_42:
        /*0074*/ 	.word	index@(.nv.constant0._Z13exponentialRNPdS_S_i)
        /*0078*/ 	.short	0x0380
        /*007a*/ 	.short	0x001c


	//----- nvinfo : EIATTR_SW_WAR
	.align		4
.L_43:
        /*007c*/ 	.byte	0x04, 0x36
        /*007e*/ 	.short	(.L_45 - .L_44)
.L_44:
        /*0080*/ 	.word	0x00000008
.L_45:


//--------------------- .nv.info._Z16transitionMatrixPdPiS_i --------------------------
	.section	.nv.info._Z16transitionMatrixPdPiS_i,"",@"SHT_CUDA_INFO"
	.sectionflags	@""
	.align	4


	//----- nvinfo : EIATTR_CUDA_API_VERSION
	.align		4
        /*0000*/ 	.byte	0x04, 0x37
        /*0002*/ 	.short	(.L_47 - .L_46)
.L_46:
        /*0004*/ 	.word	0x00000082


	//----- nvinfo : EIATTR_KPARAM_INFO
	.align		4
.L_47:
        /*0008*/ 	.byte	0x04, 0x17
        /*000a*/ 	.short	(.L_49 - .L_48)
.L_48:
        /*000c*/ 	.word	0x00000000
        /*0010*/ 	.short	0x0003
        /*0012*/ 	.short	0x0018
        /*0014*/ 	.byte	0x00, 0xf0, 0x11, 0x00


	//----- nvinfo : EIATTR_KPARAM_INFO
	.align		4
.L_49:
        /*0018*/ 	.byte	0x04, 0x17
        /*001a*/ 	.short	(.L_51 - .L_50)
.L_50:
        /*001c*/ 	.word	0x00000000
        /*0020*/ 	.short	0x0002
        /*0022*/ 	.short	0x0010
        /*0024*/ 	.byte	0x00, 0xf5, 0x21, 0x00


	//----- nvinfo : EIATTR_KPARAM_INFO
	.align		4
.L_51:
        /*0028*/ 	.byte	0x04, 0x17
        /*002a*/ 	.short	(.L_53 - .L_52)
.L_52:
        /*002c*/ 	.word	0x00000000
        /*0030*/ 	.short	0x0001
        /*0032*/ 	.short	0x0008
        /*0034*/ 	.byte	0x00, 0xf5, 0x21, 0x00


	//----- nvinfo : EIATTR_KPARAM_INFO
	.align		4
.L_53:
        /*0038*/ 	.byte	0x04, 0x17
        /*003a*/ 	.short	(.L_55 - .L_54)
.L_54:
        /*003c*/ 	.word	0x00000000
        /*0040*/ 	.short	0x0000
        /*0042*/ 	.short	0x0000
        /*0044*/ 	.byte	0x00, 0xf5, 0x21, 0x00


	//----- nvinfo : EIATTR_SPARSE_MMA_MASK
	.align		4
.L_55:
        /*0048*/ 	.byte	0x03, 0x50
        /*004a*/ 	.short	0x0000


	//----- nvinfo : EIATTR_MAXREG_COUNT
	.align		4
        /*004c*/ 	.byte	0x03, 0x1b
        /*004e*/ 	.short	0x00ff


	//----- nvinfo : EIATTR_MERCURY_ISA_VERSION
	.align		4
        /*0050*/ 	.byte	0x03, 0x5f
        /*0052*/ 	.short	0x0101


	//----- nvinfo : EIATTR_VRC_CTA_INIT_COUNT
	.align		4
        /*0054*/ 	.byte	0x02, 0x4a
	.zero		1
	.zero		1


	//----- nvinfo : EIATTR_EXIT_INSTR_OFFSETS
	.align		4
        /*0058*/ 	.byte	0x04, 0x1c
        /*005a*/ 	.short	(.L_57 - .L_56)


	//   ....[0]....
.L_56:
        /*005c*/ 	.word	0x000000c0


	//   ....[1]....
        /*0060*/ 	.word	0x000001a0


	//----- nvinfo : EIATTR_CBANK_PARAM_SIZE
	.align		4
.L_57:
        /*0064*/ 	.byte	0x03, 0x19
        /*0066*/ 	.short	0x001c


	//----- nvinfo : EIATTR_PARAM_CBANK
	.align		4
        /*0068*/ 	.byte	0x04, 0x0a
        /*006a*/ 	.short	(.L_59 - .L_58)
	.align		4
.L_58:
        /*006c*/ 	.word	index@(.nv.constant0._Z16transitionMatrixPdPiS_i)
        /*0070*/ 	.short	0x0380
        /*0072*/ 	.short	0x001c


	//----- nvinfo : EIATTR_SW_WAR
	.align		4
.L_59:
        /*0074*/ 	.byte	0x04, 0x36
        /*0076*/ 	.short	(.L_61 - .L_60)
.L_60:
        /*0078*/ 	.word	0x00000008
.L_61:


//--------------------- .nv.info._Z6reducePdS_i   --------------------------
	.section	.nv.info._Z6reducePdS_i,"",@"SHT_CUDA_INFO"
	.sectionflags	@""
	.align	4


	//----- nvinfo : EIATTR_CUDA_API_VERSION
	.align		4
        /*0000*/ 	.byte	0x04, 0x37
        /*0002*/ 	.short	(.L_63 - .L_62)
.L_62:
        /*0004*/ 	.word	0x00000082


	//----- nvinfo : EIATTR_KPARAM_INFO
	.align		4
.L_63:
        /*0008*/ 	.byte	0x04, 0x17
        /*000a*/ 	.short	(.L_65 - .L_64)
.L_64:
        /*000c*/ 	.word	0x00000000
        /*0010*/ 	.short	0x0002
        /*0012*/ 	.short	0x0010
        /*0014*/ 	.byte	0x00, 0xf0, 0x11, 0x00


	//----- nvinfo : EIATTR_KPARAM_INFO
	.align		4
.L_65:
        /*0018*/ 	.byte	0x04, 0x17
        /*001a*/ 	.short	(.L_67 - .L_66)
.L_66:
        /*001c*/ 	.word	0x00000000
        /*0020*/ 	.short	0x0001
        /*0022*/ 	.short	0x0008
        /*0024*/ 	.byte	0x00, 0xf5, 0x21, 0x00


	//----- nvinfo : EIATTR_KPARAM_INFO
	.align		4
.L_67:
        /*0028*/ 	.byte	0x04, 0x17
        /*002a*/ 	.short	(.L_69 - .L_68)
.L_68:
        /*002c*/ 	.word	0x00000000
        /*0030*/ 	.short	0x0000
        /*0032*/ 	.short	0x0000
        /*0034*/ 	.byte	0x00, 0xf5, 0x21, 0x00


	//----- nvinfo : EIATTR_SPARSE_MMA_MASK
	.align		4
.L_69:
        /*0038*/ 	.byte	0x03, 0x50
        /*003a*/ 	.short	0x0000


	//----- nvinfo : EIATTR_MAXREG_COUNT
	.align		4
        /*003c*/ 	.byte	0x03, 0x1b
        /*003e*/ 	.short	0x00ff


	//----- nvinfo : EIATTR_MERCURY_ISA_VERSION
	.align		4
        /*0040*/ 	.byte	0x03, 0x5f
        /*0042*/ 	.short	0x0101


	//----- nvinfo : EIATTR_VRC_CTA_INIT_COUNT
	.align		4
        /*0044*/ 	.byte	0x02, 0x4a
	.zero		1
	.zero		1


	//----- nvinfo : EIATTR_EXIT_INSTR_OFFSETS
	.align		4
        /*0048*/ 	.byte	0x04, 0x1c
        /*004a*/ 	.short	(.L_71 - .L_70)


	//   ....[0]....
.L_70:
        /*004c*/ 	.word	0x00000790


	//----- nvinfo : EIATTR_CRS_STACK_SIZE
	.align		4
.L_71:
        /*0050*/ 	.byte	0x04, 0x1e
        /*0052*/ 	.short	(.L_73 - .L_72)
.L_72:
        /*0054*/ 	.word	0x00000000


	//----- nvinfo : EIATTR_CBANK_PARAM_SIZE
	.align		4
.L_73:
        /*0058*/ 	.byte	0x03, 0x19
        /*005a*/ 	.short	0x0014


	//----- nvinfo : EIATTR_PARAM_CBANK
	.align		4
        /*005c*/ 	.byte	0x04, 0x0a
        /*005e*/ 	.short	(.L_75 - .L_74)
	.align		4
.L_74:
        /*0060*/ 	.word	index@(.nv.constant0._Z6reducePdS_i)
        /*0064*/ 	.short	0x0380
        /*0066*/ 	.short	0x0014


	//----- nvinfo : EIATTR_SW_WAR
	.align		4
.L_75:
        /*0068*/ 	.byte	0x04, 0x36
        /*006a*/ 	.short	(.L_77 - .L_76)
.L_76:
        /*006c*/ 	.word	0x00000008
.L_77:


//--------------------- .nv.info._Z8reactionPdPiS_S_i --------------------------
	.section	.nv.info._Z8reactionPdPiS_S_i,"",@"SHT_CUDA_INFO"
	.sectionflags	@""
	.align	4


	//----- nvinfo : EIATTR_CUDA_API_VERSION
	.align		4
        /*0000*/ 	.byte	0x04, 0x37
        /*0002*/ 	.short	(.L_79 - .L_78)
.L_78:
        /*0004*/ 	.word	0x00000082


	//----- nvinfo : EIATTR_KPARAM_INFO
	.align		4
.L_79:
        /*0008*/ 	.byte	0x04, 0x17
        /*000a*/ 	.short	(.L_81 - .L_80)
.L_80:
        /*000c*/ 	.word	0x00000000
        /*0010*/ 	.short	0x0004
        /*0012*/ 	.short	0x0020
        /*0014*/ 	.byte	0x00, 0xf0, 0x11, 0x00


	//----- nvinfo : EIATTR_KPARAM_INFO
	.align		4
.L_81:
        /*0018*/ 	.byte	0x04, 0x17
        /*001a*/ 	.short	(.L_83 - .L_82)
.L_82:
        /*001c*/ 	.word	0x00000000
        /*0020*/ 	.short	0x0003
        /*0022*/ 	.short	0x0018
        /*0024*/ 	.byte	0x00, 0xf5, 0x21, 0x00


	//----- nvinfo : EIATTR_KPARAM_INFO
	.align		4
.L_83:
        /*0028*/ 	.byte	0x04, 0x17
        /*002a*/ 	.short	(.L_85 - .L_84)
.L_84:
        /*002c*/ 	.word	0x00000000
        /*0030*/ 	.short	0x0002
        /*0032*/ 	.short	0x0010
        /*0034*/ 	.byte	0x00, 0xf5, 0x21, 0x00


	//----- nvinfo : EIATTR_KPARAM_INFO
	.align		4
.L_85:
        /*0038*/ 	.byte	0x04, 0x17
        /*003a*/ 	.short	(.L_87 - .L_86)
.L_86:
        /*003c*/ 	.word	0x00000000
        /*0040*/ 	.short	0x0001
        /*0042*/ 	.short	0x0008
        /*0044*/ 	.byte	0x00, 0xf5, 0x21, 0x00


	//----- nvinfo : EIATTR_KPARAM_INFO
	.align		4
.L_87:
        /*0048*/ 	.byte	0x04, 0x17
        /*004a*/ 	.short	(.L_89 - .L_88)
.L_88:
        /*004c*/ 	.word	0x00000000
        /*0050*/ 	.short	0x0000
        /*0052*/ 	.short	0x0000
        /*0054*/ 	.byte	0x00, 0xf5, 0x21, 0x00


	//----- nvinfo : EIATTR_SPARSE_MMA_MASK
	.align		4
.L_89:
        /*0058*/ 	.byte	0x03, 0x50
        /*005a*/ 	.short	0x0000


	//----- nvinfo : EIATTR_MAXREG_COUNT
	.align		4
        /*005c*/ 	.byte	0x03, 0x1b
        /*005e*/ 	.short	0x00ff


	//----- nvinfo : EIATTR_NUM_BARRIERS
	.align		4
        /*0060*/ 	.byte	0x02, 0x4c
        /*0062*/ 	.byte	0x01
	.zero		1


	//----- nvinfo : EIATTR_MERCURY_ISA_VERSION
	.align		4
        /*0064*/ 	.byte	0x03, 0x5f
        /*0066*/ 	.short	0x0101


	//----- nvinfo : EIATTR_VRC_CTA_INIT_COUNT
	.align		4
        /*0068*/ 	.byte	0x02, 0x4a
	.zero		1
	.zero		1


	//----- nvinfo : EIATTR_EXIT_INSTR_OFFSETS
	.align		4
        /*006c*/ 	.byte	0x04, 0x1c
        /*006e*/ 	.short	(.L_91 - .L_90)


	//   ....[0]....
.L_90:
        /*0070*/ 	.word	0x000007d0


	//----- nvinfo : EIATTR_CRS_STACK_SIZE
	.align		4
.L_91:
        /*0074*/ 	.byte	0x04, 0x1e
        /*0076*/ 	.short	(.L_93 - .L_92)
.L_92:
        /*0078*/ 	.word	0x00000000


	//----- nvinfo : EIATTR_CBANK_PARAM_SIZE
	.align		4
.L_93:
        /*007c*/ 	.byte	0x03, 0x19
        /*007e*/ 	.short	0x0024


	//----- nvinfo : EIATTR_PARAM_CBANK
	.align		4
        /*0080*/ 	.byte	0x04, 0x0a
        /*0082*/ 	.short	(.L_95 - .L_94)
	.align		4
.L_94:
        /*0084*/ 	.word	index@(.nv.constant0._Z8reactionPdPiS_S_i)
        /*0088*/ 	.short	0x0380
        /*008a*/ 	.short	0x0024


	//----- nvinfo : EIATTR_SW_WAR
	.align		4
.L_95:
        /*008c*/ 	.byte	0x04, 0x36
        /*008e*/ 	.short	(.L_97 - .L_96)
.L_96:
        /*0090*/ 	.word	0x00000008
.L_97:


//--------------------- .nv.callgraph             --------------------------
	.section	.nv.callgraph,"",@"SHT_CUDA_CALLGRAPH"
	.align	4
	.sectionentsize	8
	.align		4
        /*0000*/ 	.word	0x00000000
	.align		4
        /*0004*/ 	.word	0xffffffff
	.align		4
        /*0008*/ 	.word	0x00000000
	.align		4
        /*000c*/ 	.word	0xfffffffe
	.align		4
        /*0010*/ 	.word	0x00000000
	.align		4
        /*0014*/ 	.word	0xfffffffd
	.align		4
        /*0018*/ 	.word	0x00000000
	.align		4
        /*001c*/ 	.word	0xfffffffc


//--------------------- .text._Z13exponentialRNPdS_S_i --------------------------
	.section	.text._Z13exponentialRNPdS_S_i,"ax",@progbits
	.align	128
        .global         _Z13exponentialRNPdS_S_i
        .type           _Z13exponentialRNPdS_S_i,@function
        .size           _Z13exponentialRNPdS_S_i,(.L_x_30 - _Z13exponentialRNPdS_S_i)
        .other          _Z13exponentialRNPdS_S_i,@"STO_CUDA_ENTRY STV_DEFAULT"
_Z13exponentialRNPdS_S_i:
.text._Z13exponentialRNPdS_S_i:
[----:B------:R-:W-:Y:S01]  /*0000*/  LDC R1, c[0x0][0x37c] ;  /* 0x0000df00ff017b82 */ /* 0x000fe20000000800 */
[----:B------:R-:W0:Y:S01]  /*0010*/  S2R R0, SR_TID.X ;  /* 0x0000000000007919 */ /* 0x000e220000002100 */
[----:B------:R-:W0:Y:S01]  /*0020*/  LDCU UR4, c[0x0][0x360] ;  /* 0x00006c00ff0477ac */ /* 0x000e220008000800 */
[----:B------:R-:W0:Y:S02]  /*0030*/  S2R R3, SR_CTAID.X ;  /* 0x0000000000037919 */ /* 0x000e240000002500 */
[----:B0-----:R-:W-:-:S05]  /*0040*/  IMAD R0, R3, UR4, R0 ;  /* 0x0000000403007c24 */ /* 0x001fca000f8e0200 */
[----:B------:R-:W-:-:S13]  /*0050*/  ISETP.GT.AND P0, PT, R0, RZ, PT ;  /* 0x000000ff0000720c */ /* 0x000fda0003f04270 */
[----:B------:R-:W-:Y:S05]  /*0060*/  @P0 EXIT ;  /* 0x000000000000094d */ /* 0x000fea0003800000 */
[----:B------:R-:W0:Y:S01]  /*0070*/  LDC R5, c[0x0][0x398] ;  /* 0x0000e600ff057b82 */ /* 0x000e220000000800 */
[----:B------:R-:W1:Y:S07]  /*0080*/  LDCU.64 UR4, c[0x0][0x358] ;  /* 0x00006b00ff0477ac */ /* 0x000e6e0008000a00 */
[----:B------:R-:W0:Y:S02]  /*0090*/  LDC.64 R6, c[0x0][0x380] ;  /* 0x0000e000ff067b82 */ /* 0x000e240000000a00 */
[----:B0-----:R-:W-:-:S06]  /*00a0*/  IMAD.WIDE R6, R5, 0x8, R6 ;  /* 0x0000000805067825 */ /* 0x001fcc00078e0206 */
[----:B-1----:R-:W2:Y:S01]  /*00b0*/  LDG.E.64 R6, desc[UR4][R6.64] ;  /* 0x0000000406067981 */ /* 0x002ea2000c1e1b00 */
[----:B------:R-:W0:Y:S01]  /*00c0*/  LDC.64 R2, c[0x0][0x390] ;  /* 0x0000e400ff027b82 */ /* 0x000e220000000a00 */
[----:B------:R-:W-:-:S13]  /*00d0*/  ISETP.GE.AND P0, PT, R5, 0x1, PT ;  /* 0x000000010500780c */ /* 0x000fda0003f06270 */
[----:B------:R-:W1:Y:S01]  /*00e0*/  @P0 LDC.64 R8, c[0x0][0x388] ;  /* 0x0000e200ff080b82 */ /* 0x000e620000000a00 */
[----:B------:R-:W-:Y:S01]  /*00f0*/  @P0 VIADD R5, R5, 0xffffffff ;  /* 0xffffffff05050836 */ /* 0x000fe20000000000 */
[----:B0-----:R-:W5:Y:S03]  /*0100*/  LDG.E.64 R2, desc[UR4][R2.64] ;  /* 0x0000000402027981 */ /* 0x001f66000c1e1b00 */
[----:B-1----:R-:W-:Y:S01]  /*0110*/  @P0 IMAD.WIDE.U32 R8, R5, 0x8, R8 ;  /* 0x0000000805080825 */ /* 0x002fe200078e0008 */
[----:B------:R-:W-:-:S06]  /*0120*/  CS2R R4, SRZ ;  /* 0x0000000000047805 */ /* 0x000fcc000001ff00 */
[----:B------:R0:W5:Y:S01]  /*0130*/  @P0 LDG.E.64 R4, desc[UR4][R8.64] ;  /* 0x0000000408040981 */ /* 0x000162000c1e1b00 */
[----:B--2---:R-:W1:Y:S01]  /*0140*/  MUFU.RCP64H R11, R7 ;  /* 0x00000007000b7308 */ /* 0x004e620000001800 */
[----:B------:R-:W-:-:S06]  /*0150*/  VIADD R10, R7, 0x300402 ;  /* 0x00300402070a7836 */ /* 0x000fcc0000000000 */
[----:B-1----:R-:W-:-:S08]  /*0160*/  DFMA R12, -R6, R10, 1 ;  /* 0x3ff00000060c742b */ /* 0x002fd0000000010a */
[----:B------:R-:W-:Y:S01]  /*0170*/  DFMA R12, R12, R12, R12 ;  /* 0x0000000c0c0c722b */ /* 0x000fe2000000000c */
[----:B------:R-:W-:-:S07]  /*0180*/  FSETP.GEU.AND P0, PT, |R10|, 5.8789094863358348022e-39, PT ;  /* 0x004004020a00780b */ /* 0x000fce0003f0e200 */
[----:B------:R-:W-:-:S08]  /*0190*/  DFMA R12, R10, R12, R10 ;  /* 0x0000000c0a0c722b */ /* 0x000fd0000000000a */
[----:B------:R-:W-:-:S08]  /*01a0*/  DFMA R14, -R6, R12, 1 ;  /* 0x3ff00000060e742b */ /* 0x000fd0000000010c */
[----:B------:R-:W-:Y:S01]  /*01b0*/  DFMA R12, R12, R14, R12 ;  /* 0x0000000e0c0c722b */ /* 0x000fe2000000000c */
[----:B0-----:R-:W-:Y:S10]  /*01c0*/  @P0 BRA `(.L_x_0) ;  /* 0x0000000000180947 */ /* 0x001ff40003800000 */
[----:B------:R-:W-:-:S05]  /*01d0*/  LOP3.LUT R0, R7, 0x7fffffff, RZ, 0xc0, !PT ;  /* 0x7fffffff07007812 */ /* 0x000fca00078ec0ff */
[----:B------:R-:W-:Y:S01]  /*01e0*/  VIADD R12, R0, 0xfff00000 ;  /* 0xfff00000000c7836 */ /* 0x000fe20000000000 */
[----:B------:R-:W-:-:S07]  /*01f0*/  MOV R0, 0x210 ;  /* 0x0000021000007802 */ /* 0x000fce0000000f00 */
[----:B-----5:R-:W-:Y:S05]  /*0200*/  CALL.REL.NOINC `($__internal_0_$__cuda_sm20_dblrcp_rn_slowpath_v3) ;  /* 0x0000000400a87944 */ /* 0x020fea0003c00000 */
[----:B------:R-:W-:Y:S01]  /*0210*/  MOV R12, R10 ;  /* 0x0000000a000c7202 */ /* 0x000fe20000000f00 */
[----:B------:R-:W-:-:S07]  /*0220*/  IMAD.MOV.U32 R13, RZ, RZ, R11 ;  /* 0x000000ffff0d7224 */ /* 0x000fce00078e000b */
.L_x_0:
[----:B------:R-:W-:Y:S01]  /*0230*/  ISETP.GT.AND P0, PT, R13, 0xfffff, PT ;  /* 0x000fffff0d00780c */ /* 0x000fe20003f04270 */
[----:B------:R-:W-:Y:S01]  /*0240*/  IMAD.MOV.U32 R8, RZ, RZ, R12 ;  /* 0x000000ffff087224 */ /* 0x000fe200078e000c */
[----:B------:R-:W-:Y:S01]  /*0250*/  MOV R7, R13 ;  /* 0x0000000d00077202 */ /* 0x000fe20000000f00 */
[----:B------:R-:W-:-:S10]  /*0260*/  IMAD.MOV.U32 R9, RZ, RZ, R13 ;  /* 0x000000ffff097224 */ /* 0x000fd400078e000d */
[----:B------:R-:W-:-:S10]  /*0270*/  @!P0 DMUL R8, R8, 1.80143985094819840000e+16 ;  /* 0x4350000008088828 */ /* 0x000fd40000000000 */
[----:B------:R-:W-:Y:S02]  /*0280*/  @!P0 IMAD.MOV.U32 R7, RZ, RZ, R9 ;  /* 0x000000ffff078224 */ /* 0x000fe400078e0009 */
[----:B------:R-:W-:Y:S02]  /*0290*/  @!P0 IMAD.MOV.U32 R12, RZ, RZ, R8 ;  /* 0x000000ffff0c8224 */ /* 0x000fe400078e0008 */
[----:B------:R-:W-:-:S05]  /*02a0*/  VIADD R0, R7, 0xffffffff ;  /* 0xffffffff07007836 */ /* 0x000fca0000000000 */
[----:B------:R-:W-:Y:S01]  /*02b0*/  ISETP.GT.U32.AND P1, PT, R0, 0x7feffffe, PT ;  /* 0x7feffffe0000780c */ /* 0x000fe20003f24070 */
[----:B------:R-:W-:Y:S01]  /*02c0*/  IMAD.MOV.U32 R0, RZ, RZ, -0x3ff ;  /* 0xfffffc01ff007424 */ /* 0x000fe200078e00ff */
[----:B------:R-:W-:-:S11]  /*02d0*/  @!P0 MOV R0, 0xfffffbcb ;  /* 0xfffffbcb00008802 */ /* 0x000fd60000000f00 */
[----:B------:R-:W-:Y:S05]  /*02e0*/  @P1 BRA `(.L_x_1) ;  /* 0x0000000400041947 */ /* 0x000fea0003800000 */
[----:B------:R-:W-:Y:S01]  /*02f0*/  LOP3.LUT R6, R7, 0xfffff, RZ, 0xc0, !PT ;  /* 0x000fffff07067812 */ /* 0x000fe200078ec0ff */
[----:B------:R-:W-:Y:S01]  /*0300*/  IMAD.MOV.U32 R8, RZ, RZ, R12 ;  /* 0x000000ffff087224 */ /* 0x000fe200078e000c */
[----:B------:R-:W-:Y:S01]  /*0310*/  UMOV UR6, 0x3ae80f1e ;  /* 0x3ae80f1e00067882 */ /* 0x000fe20000000000 */
[----:B------:R-:W-:Y:S01]  /*0320*/  IMAD.MOV.U32 R10, RZ, RZ, RZ ;  /* 0x000000ffff0a7224 */ /* 0x000fe200078e00ff */
[----:B------:R-:W-:Y:S01]  /*0330*/  LOP3.LUT R9, R6, 0x3ff00000, RZ, 0xfc, !PT ;  /* 0x3ff0000006097812 */ /* 0x000fe200078efcff */
[----:B------:R-:W-:Y:S01]  /*0340*/  IMAD.MOV.U32 R18, RZ, RZ, -0x748574fc ;  /* 0x8b7a8b04ff127424 */ /* 0x000fe200078e00ff */
[----:B------:R-:W-:Y:S01]  /*0350*/  UMOV UR7, 0x3eb1380b ;  /* 0x3eb1380b00077882 */ /* 0x000fe20000000000 */
[----:B------:R-:W-:Y:S01]  /*0360*/  IMAD.MOV.U32 R19, RZ, RZ, 0x3ed0ee25 ;  /* 0x3ed0ee25ff137424 */ /* 0x000fe200078e00ff */
[----:B------:R-:W-:Y:S01]  /*0370*/  ISETP.GE.U32.AND P0, PT, R9, 0x3ff6a09f, PT ;  /* 0x3ff6a09f0900780c */ /* 0x000fe20003f06070 */
[----:B------:R-:W-:Y:S01]  /*0380*/  IMAD.MOV.U32 R21, RZ, RZ, 0x43300000 ;  /* 0x43300000ff157424 */ /* 0x000fe200078e00ff */
[----:B------:R-:W-:Y:S01]  /*0390*/  LEA.HI R0, R7, R0, RZ, 0xc ;  /* 0x0000000007007211 */ /* 0x000fe200078f60ff */
[----:B------:R-:W-:Y:S01]  /*03a0*/  UMOV UR8, 0x80000000 ;  /* 0x8000000000087882 */ /* 0x000fe20000000000 */
[----:B------:R-:W-:-:S09]  /*03b0*/  UMOV UR9, 0x43300000 ;  /* 0x4330000000097882 */ /* 0x000fd20000000000 */
[----:B------:R-:W-:Y:S01]  /*03c0*/  @P0 VIADD R11, R9, 0xfff00000 ;  /* 0xfff00000090b0836 */ /* 0x000fe20000000000 */
[----:B------:R-:W-:-:S04]  /*03d0*/  @P0 IADD3 R0, PT, PT, R0, 0x1, RZ ;  /* 0x0000000100000810 */ /* 0x000fc80007ffe0ff */
[----:B------:R-:W-:Y:S02]  /*03e0*/  @P0 MOV R9, R11 ;  /* 0x0000000b00090202 */ /* 0x000fe40000000f00 */
[----:B------:R-:W-:-:S04]  /*03f0*/  LOP3.LUT R20, R0, 0x80000000, RZ, 0x3c, !PT ;  /* 0x8000000000147812 */ /* 0x000fc800078e3cff */
[C---:B------:R-:W-:Y:S02]  /*0400*/  DADD R16, R8.reuse, 1 ;  /* 0x3ff0000008107429 */ /* 0x040fe40000000000 */
[----:B------:R-:W-:-:S04]  /*0410*/  DADD R8, R8, -1 ;  /* 0xbff0000008087429 */ /* 0x000fc80000000000 */
[----:B------:R-:W0:Y:S02]  /*0420*/  MUFU.RCP64H R11, R17 ;  /* 0x00000011000b7308 */ /* 0x000e240000001800 */
[----:B0-----:R-:W-:-:S08]  /*0430*/  DFMA R12, -R16, R10, 1 ;  /* 0x3ff00000100c742b */ /* 0x001fd0000000010a */
[----:B------:R-:W-:-:S08]  /*0440*/  DFMA R12, R12, R12, R12 ;  /* 0x0000000c0c0c722b */ /* 0x000fd0000000000c */
[----:B------:R-:W-:-:S08]  /*0450*/  DFMA R10, R10, R12, R10 ;  /* 0x0000000c0a0a722b */ /* 0x000fd0000000000a */
[----:B------:R-:W-:-:S08]  /*0460*/  DMUL R12, R8, R10 ;  /* 0x0000000a080c7228 */ /* 0x000fd00000000000 */
[----:B------:R-:W-:-:S08]  /*0470*/  DFMA R12, R8, R10, R12 ;  /* 0x0000000a080c722b */ /* 0x000fd0000000000c */
[----:B------:R-:W-:Y:S02]  /*0480*/  DMUL R14, R12, R12 ;  /* 0x0000000c0c0e7228 */ /* 0x000fe40000000000 */
[----:B------:R-:W-:-:S06]  /*0490*/  DADD R6, R8, -R12 ;  /* 0x0000000008067229 */ /* 0x000fcc000000080c */
[----:B------:R-:W-:Y:S01]  /*04a0*/  DFMA R16, R14, UR6, R18 ;  /* 0x000000060e107c2b */ /* 0x000fe20008000012 */
[----:B------:R-:W-:Y:S01]  /*04b0*/  UMOV UR6, 0x9f02676f ;  /* 0x9f02676f00067882 */ /* 0x000fe20000000000 */
[----:B------:R-:W-:Y:S01]  /*04c0*/  UMOV UR7, 0x3ef3b266 ;  /* 0x3ef3b26600077882 */ /* 0x000fe20000000000 */
[----:B------:R-:W-:Y:S02]  /*04d0*/  DADD R18, R6, R6 ;  /* 0x0000000006127229 */ /* 0x000fe40000000006 */
[----:B------:R-:W-:Y:S01]  /*04e0*/  DADD R6, R20, -UR8 ;  /* 0x8000000814067e29 */ /* 0x000fe20008000000 */
[----:B------:R-:W-:Y:S01]  /*04f0*/  UMOV UR8, 0xfefa39ef ;  /* 0xfefa39ef00087882 */ /* 0x000fe20000000000 */
[----:B------:R-:W-:Y:S01]  /*0500*/  UMOV UR9, 0x3fe62e42 ;  /* 0x3fe62e4200097882 */ /* 0x000fe20000000000 */
[----:B------:R-:W-:Y:S01]  /*0510*/  DFMA R16, R14, R16, UR6 ;  /* 0x000000060e107e2b */ /* 0x000fe20008000010 */
[----:B------:R-:W-:Y:S01]  /*0520*/  UMOV UR6, 0xa9ab0956 ;  /* 0xa9ab095600067882 */ /* 0x000fe20000000000 */
[----:B------:R-:W-:Y:S01]  /*0530*/  UMOV UR7, 0x3f1745cb ;  /* 0x3f1745cb00077882 */ /* 0x000fe20000000000 */
[----:B------:R-:W-:-:S02]  /*0540*/  DFMA R18, R8, -R12, R18 ;  /* 0x8000000c0812722b */ /* 0x000fc40000000012 */
[----:B------:R-:W-:-:S03]  /*0550*/  DFMA R8, R6, UR8, R12 ;  /* 0x0000000806087c2b */ /* 0x000fc6000800000c */
[----:B------:R-:W-:Y:S01]  /*0560*/  DFMA R16, R14, R16, UR6 ;  /* 0x000000060e107e2b */ /* 0x000fe20008000010 */
[----:B------:R-:W-:Y:S01]  /*0570*/  UMOV UR6, 0x2d1b5154 ;  /* 0x2d1b515400067882 */ /* 0x000fe20000000000 */
[----:B------:R-:W-:Y:S01]  /*0580*/  UMOV UR7, 0x3f3c71c7 ;  /* 0x3f3c71c700077882 */ /* 0x000fe20000000000 */
[----:B------:R-:W-:-:S05]  /*0590*/  DMUL R18, R10, R18 ;  /* 0x000000120a127228 */ /* 0x000fca0000000000 */
[----:B------:R-:W-:Y:S01]  /*05a0*/  DFMA R16, R14, R16, UR6 ;  /* 0x000000060e107e2b */ /* 0x000fe20008000010 */
[----:B------:R-:W-:Y:S01]  /*05b0*/  UMOV UR6, 0x923be72d ;  /* 0x923be72d00067882 */ /* 0x000fe20000000000 */
[----:B------:R-:W-:-:S06]  /*05c0*/  UMOV UR7, 0x3f624924 ;  /* 0x3f62492400077882 */ /* 0x000fcc0000000000 */
        /* <DEDUP_REMOVED lines=8> */
[----:B------:R-:W-:Y:S02]  /*0650*/  UMOV UR7, 0x3fe62e42 ;  /* 0x3fe62e4200077882 */ /* 0x000fe40000000000 */
[----:B------:R-:W-:Y:S01]  /*0660*/  DFMA R20, R6, -UR6, R8 ;  /* 0x8000000606147c2b */ /* 0x000fe20008000008 */
[----:B------:R-:W-:Y:S01]  /*0670*/  UMOV UR6, 0x3b39803f ;  /* 0x3b39803f00067882 */ /* 0x000fe20000000000 */
[----:B------:R-:W-:Y:S02]  /*0680*/  UMOV UR7, 0x3c7abc9e ;  /* 0x3c7abc9e00077882 */ /* 0x000fe40000000000 */
[----:B------:R-:W-:-:S04]  /*0690*/  DMUL R16, R14, R16 ;  /* 0x000000100e107228 */ /* 0x000fc80000000000 */
[----:B------:R-:W-:-:S04]  /*06a0*/  DADD R20, -R12, R20 ;  /* 0x000000000c147229 */ /* 0x000fc80000000114 */
[----:B------:R-:W-:-:S08]  /*06b0*/  DFMA R16, R12, R16, R18 ;  /* 0x000000100c10722b */ /* 0x000fd00000000012 */
[----:B------:R-:W-:-:S08]  /*06c0*/  DADD R16, R16, -R20 ;  /* 0x0000000010107229 */ /* 0x000fd00000000814 */
[----:B------:R-:W-:-:S08]  /*06d0*/  DFMA R16, R6, UR6, R16 ;  /* 0x0000000606107c2b */ /* 0x000fd00008000010 */
[----:B------:R-:W-:Y:S01]  /*06e0*/  DADD R8, R8, R16 ;  /* 0x0000000008087229 */ /* 0x000fe20000000010 */
[----:B------:R-:W-:Y:S10]  /*06f0*/  BRA `(.L_x_2) ;  /* 0x0000000000187947 */ /* 0x000ff40003800000 */
.L_x_1:
[----:B------:R-:W-:Y:S01]  /*0700*/  IMAD.MOV.U32 R6, RZ, RZ, 0x0 ;  /* 0x00000000ff067424 */ /* 0x000fe200078e00ff */
[----:B------:R-:W-:Y:S01]  /*0710*/  LOP3.LUT P0, RZ, R9, 0x7fffffff, RZ, 0xc0, !PT ;  /* 0x7fffffff09ff7812 */ /* 0x000fe2000780c0ff */
[----:B------:R-:W-:-:S06]  /*0720*/  IMAD.MOV.U32 R7, RZ, RZ, 0x7ff00000 ;  /* 0x7ff00000ff077424 */ /* 0x000fcc00078e00ff */
[----:B------:R-:W-:-:S10]  /*0730*/  DFMA R6, R8, R6, +INF ;  /* 0x7ff000000806742b */ /* 0x000fd40000000006 */
[----:B------:R-:W-:Y:S02]  /*0740*/  FSEL R8, R6, RZ, P0 ;  /* 0x000000ff06087208 */ /* 0x000fe40000000000 */
[----:B------:R-:W-:-:S07]  /*0750*/  FSEL R9, R7, -QNAN , P0 ;  /* 0xfff0000007097808 */ /* 0x000fce0000000000 */
.L_x_2:
[----:B-----5:R-:W0:Y:S01]  /*0760*/  MUFU.RCP64H R7, R3 ;  /* 0x0000000300077308 */ /* 0x020e220000001800 */
[----:B------:R-:W-:-:S04]  /*0770*/  IADD3 R6, PT, PT, R3, 0x300402, RZ ;  /* 0x0030040203067810 */ /* 0x000fc80007ffe0ff */
[----:B------:R-:W-:Y:S02]  /*0780*/  FSETP.GEU.AND P0, PT, |R6|, 5.8789094863358348022e-39, PT ;  /* 0x004004020600780b */ /* 0x000fe40003f0e200 */
[----:B0-----:R-:W-:-:S08]  /*0790*/  DFMA R10, -R2, R6, 1 ;  /* 0x3ff00000020a742b */ /* 0x001fd00000000106 */
[----:B------:R-:W-:-:S08]  /*07a0*/  DFMA R10, R10, R10, R10 ;  /* 0x0000000a0a0a722b */ /* 0x000fd0000000000a */
[----:B------:R-:W-:-:S08]  /*07b0*/  DFMA R10, R6, R10, R6 ;  /* 0x0000000a060a722b */ /* 0x000fd00000000006 */
[----:B------:R-:W-:-:S08]  /*07c0*/  DFMA R12, -R2, R10, 1 ;  /* 0x3ff00000020c742b */ /* 0x000fd0000000010a */
[----:B------:R-:W-:Y:S01]  /*07d0*/  DFMA R10, R10, R12, R10 ;  /* 0x0000000c0a0a722b */ /* 0x000fe2000000000a */
[----:B------:R-:W-:Y:S10]  /*07e0*/  @P0 BRA `(.L_x_3) ;  /* 0x0000000000180947 */ /* 0x000ff40003800000 */
[----:B------:R-:W-:Y:S01]  /*07f0*/  LOP3.LUT R0, R3, 0x7fffffff, RZ, 0xc0, !PT ;  /* 0x7fffffff03007812 */ /* 0x000fe200078ec0ff */
[----:B------:R-:W-:Y:S02]  /*0800*/  IMAD.MOV.U32 R6, RZ, RZ, R2 ;  /* 0x000000ffff067224 */ /* 0x000fe400078e0002 */
[----:B------:R-:W-:Y:S02]  /*0810*/  IMAD.MOV.U32 R7, RZ, RZ, R3 ;  /* 0x000000ffff077224 */ /* 0x000fe400078e0003 */
[----:B------:R-:W-:Y:S01]  /*0820*/  VIADD R12, R0, 0xfff00000 ;  /* 0xfff00000000c7836 */ /* 0x000fe20000000000 */
[----:B------:R-:W-:-:S07]  /*0830*/  MOV R0, 0x850 ;  /* 0x0000085000007802 */ /* 0x000fce0000000f00 */
[----:B------:R-:W-:Y:S05]  /*0840*/  CALL.REL.NOINC `($__internal_0_$__cuda_sm20_dblrcp_rn_slowpath_v3) ;  /* 0x0000000000187944 */ /* 0x000fea0003c00000 */
.L_x_3:
[----:B------:R-:W0:Y:S01]  /*0850*/  LDC R7, c[0x0][0x398] ;  /* 0x0000e600ff077b82 */ /* 0x000e220000000800 */
[----:B------:R-:W-:-:S07]  /*0860*/  DFMA R4, R10, R8, R4 ;  /* 0x000000080a04722b */ /* 0x000fce0000000004 */
[----:B------:R-:W0:Y:S02]  /*0870*/  LDC.64 R2, c[0x0][0x388] ;  /* 0x0000e200ff027b82 */ /* 0x000e240000000a00 */
[----:B0-----:R-:W-:-:S05]  /*0880*/  IMAD.WIDE R2, R7, 0x8, R2 ;  /* 0x0000000807027825 */ /* 0x001fca00078e0202 */
[----:B------:R-:W-:Y:S01]  /*0890*/  STG.E.64 desc[UR4][R2.64], R4 ;  /* 0x0000000402007986 */ /* 0x000fe2000c101b04 */
[----:B------:R-:W-:Y:S05]  /*08a0*/  EXIT ;  /* 0x000000000000794d */ /* 0x000fea0003800000 */
        .weak           $__internal_0_$__cuda_sm20_dblrcp_rn_slowpath_v3
        .type           $__internal_0_$__cuda_sm20_dblrcp_rn_slowpath_v3,@function
        .size           $__internal_0_$__cuda_sm20_dblrcp_rn_slowpath_v3,(.L_x_30 - $__internal_0_$__cuda_sm20_dblrcp_rn_slowpath_v3)
$__internal_0_$__cuda_sm20_dblrcp_rn_slowpath_v3:
[----:B------:R-:W-:-:S14]  /*08b0*/  DSETP.GTU.AND P0, PT, |R6|, +INF , PT ;  /* 0x7ff000000600742a */ /* 0x000fdc0003f0c200 */
[----:B------:R-:W-:Y:S05]  /*08c0*/  @P0 BRA `(.L_x_4) ;  /* 0x00000000007c0947 */ /* 0x000fea0003800000 */
[----:B------:R-:W-:-:S04]  /*08d0*/  LOP3.LUT R13, R7, 0x7fffffff, RZ, 0xc0, !PT ;  /* 0x7fffffff070d7812 */ /* 0x000fc800078ec0ff */
[----:B------:R-:W-:-:S04]  /*08e0*/  IADD3 R10, PT, PT, R13, -0x1, RZ ;  /* 0xffffffff0d0a7810 */ /* 0x000fc80007ffe0ff */
[----:B------:R-:W-:-:S13]  /*08f0*/  ISETP.GE.U32.AND P0, PT, R10, 0x7fefffff, PT ;  /* 0x7fefffff0a00780c */ /* 0x000fda0003f06070 */
[----:B------:R-:W-:Y:S01]  /*0900*/  @P0 LOP3.LUT R11, R7, 0x7ff00000, RZ, 0x3c, !PT ;  /* 0x7ff00000070b0812 */ /* 0x000fe200078e3cff */
[----:B------:R-:W-:Y:S01]  /*0910*/  @P0 IMAD.MOV.U32 R10, RZ, RZ, RZ ;  /* 0x000000ffff0a0224 */ /* 0x000fe200078e00ff */
[----:B------:R-:W-:Y:S06]  /*0920*/  @P0 BRA `(.L_x_5) ;  /* 0x00000000006c0947 */ /* 0x000fec0003800000 */
[----:B------:R-:W-:-:S13]  /*0930*/  ISETP.GE.U32.AND P0, PT, R13, 0x1000001, PT ;  /* 0x010000010d00780c */ /* 0x000fda0003f06070 */
[----:B------:R-:W-:Y:S05]  /*0940*/  @!P0 BRA `(.L_x_6) ;  /* 0x0000000000348947 */ /* 0x000fea0003800000 */
[----:B------:R-:W-:Y:S01]  /*0950*/  VIADD R11, R7, 0xc0200000 ;  /* 0xc0200000070b7836 */ /* 0x000fe20000000000 */
[----:B------:R-:W-:-:S03]  /*0960*/  MOV R10, R6 ;  /* 0x00000006000a7202 */ /* 0x000fc60000000f00 */
[----:B------:R-:W0:Y:S03]  /*0970*/  MUFU.RCP64H R13, R11 ;  /* 0x0000000b000d7308 */ /* 0x000e260000001800 */
[----:B0-----:R-:W-:-:S08]  /*0980*/  DFMA R14, -R10, R12, 1 ;  /* 0x3ff000000a0e742b */ /* 0x001fd0000000010c */
[----:B------:R-:W-:-:S08]  /*0990*/  DFMA R14, R14, R14, R14 ;  /* 0x0000000e0e0e722b */ /* 0x000fd0000000000e */
[----:B------:R-:W-:-:S08]  /*09a0*/  DFMA R14, R12, R14, R12 ;  /* 0x0000000e0c0e722b */ /* 0x000fd0000000000c */
[----:B------:R-:W-:-:S08]  /*09b0*/  DFMA R12, -R10, R14, 1 ;  /* 0x3ff000000a0c742b */ /* 0x000fd0000000010e */
[----:B------:R-:W-:-:S08]  /*09c0*/  DFMA R12, R14, R12, R14 ;  /* 0x0000000c0e0c722b */ /* 0x000fd0000000000e */
[----:B------:R-:W-:-:S08]  /*09d0*/  DMUL R12, R12, 2.2250738585072013831e-308 ;  /* 0x001000000c0c7828 */ /* 0x000fd00000000000 */
[----:B------:R-:W-:-:S08]  /*09e0*/  DFMA R6, -R6, R12, 1 ;  /* 0x3ff000000606742b */ /* 0x000fd0000000010c */
[----:B------:R-:W-:-:S08]  /*09f0*/  DFMA R6, R6, R6, R6 ;  /* 0x000000060606722b */ /* 0x000fd00000000006 */
[----:B------:R-:W-:Y:S01]  /*0a00*/  DFMA R10, R12, R6, R12 ;  /* 0x000000060c0a722b */ /* 0x000fe2000000000c */
[----:B------:R-:W-:Y:S10]  /*0a10*/  BRA `(.L_x_5) ;  /* 0x0000000000307947 */ /* 0x000ff40003800000 */
.L_x_6:
[----:B------:R-:W-:Y:S01]  /*0a20*/  DMUL R6, R6, 8.11296384146066816958e+31 ;  /* 0x4690000006067828 */ /* 0x000fe20000000000 */
[----:B------:R-:W-:-:S05]  /*0a30*/  IMAD.MOV.U32 R10, RZ, RZ, R12 ;  /* 0x000000ffff0a7224 */ /* 0x000fca00078e000c */
[----:B------:R-:W0:Y:S02]  /*0a40*/  MUFU.RCP64H R11, R7 ;  /* 0x00000007000b7308 */ /* 0x000e240000001800 */
[----:B0-----:R-:W-:-:S08]  /*0a50*/  DFMA R12, -R6, R10, 1 ;  /* 0x3ff00000060c742b */ /* 0x001fd0000000010a */
[----:B------:R-:W-:-:S08]  /*0a60*/  DFMA R12, R12, R12, R12 ;  /* 0x0000000c0c0c722b */ /* 0x000fd0000000000c */
[----:B------:R-:W-:-:S08]  /*0a70*/  DFMA R12, R10, R12, R10 ;  /* 0x0000000c0a0c722b */ /* 0x000fd0000000000a */
[----:B------:R-:W-:-:S08]  /*0a80*/  DFMA R10, -R6, R12, 1 ;  /* 0x3ff00000060a742b */ /* 0x000fd0000000010c */
[----:B------:R-:W-:-:S08]  /*0a90*/  DFMA R10, R12, R10, R12 ;  /* 0x0000000a0c0a722b */ /* 0x000fd0000000000c */
[----:B------:R-:W-:Y:S01]  /*0aa0*/  DMUL R10, R10, 8.11296384146066816958e+31 ;  /* 0x469000000a0a7828 */ /* 0x000fe20000000000 */
[----:B------:R-:W-:Y:S10]  /*0ab0*/  BRA `(.L_x_5) ;  /* 0x0000000000087947 */ /* 0x000ff40003800000 */
.L_x_4:
[----:B------:R-:W-:Y:S01]  /*0ac0*/  LOP3.LUT R11, R7, 0x80000, RZ, 0xfc, !PT ;  /* 0x00080000070b7812 */ /* 0x000fe200078efcff */
[----:B------:R-:W-:-:S07]  /*0ad0*/  IMAD.MOV.U32 R10, RZ, RZ, R6 ;  /* 0x000000ffff0a7224 */ /* 0x000fce00078e0006 */
.L_x_5:
[----:B------:R-:W-:Y:S01]  /*0ae0*/  MOV R6, R0 ;  /* 0x0000000000067202 */ /* 0x000fe20000000f00 */
[----:B------:R-:W-:-:S04]  /*0af0*/  IMAD.MOV.U32 R7, RZ, RZ, 0x0 ;  /* 0x00000000ff077424 */ /* 0x000fc800078e00ff */
[----:B------:R-:W-:Y:S05]  /*0b00*/  RET.REL.NODEC R6 `(_Z13exponentialRNPdS_S_i) ;  /* 0xfffffff4063c7950 */ /* 0x000fea0003c3ffff */
.L_x_7:
[----:B------:R-:W-:-:S00]  /*0b10*/  BRA `(.L_x_7) ;  /* 0xfffffffc00fc7947 */ /* 0x000fc0000383ffff */
[----:B------:R-:W-:-:S00]  /*0b20*/  NOP ;  /* 0x0000000000007918 */ /* 0x000fc00000000000 */
        /* <DEDUP_REMOVED lines=13> */
.L_x_30:


//--------------------- .text._Z16transitionMatrixPdPiS_i --------------------------
	.section	.text._Z16transitionMatrixPdPiS_i,"ax",@progbits
	.align	128
        .global         _Z16transitionMatrixPdPiS_i
        .type           _Z16transitionMatrixPdPiS_i,@function
        .size           _Z16transitionMatrixPdPiS_i,(.L_x_33 - _Z16transitionMatrixPdPiS_i)
        .other          _Z16transitionMatrixPdPiS_i,@"STO_CUDA_ENTRY STV_DEFAULT"
_Z16transitionMatrixPdPiS_i:
.text._Z16transitionMatrixPdPiS_i:
[----:B------:R-:W-:Y:S01]  /*0000*/  LDC R1, c[0x0][0x37c] ;  /* 0x0000df00ff017b82 */ /* 0x000fe20000000800 */
[----:B------:R-:W0:Y:S01]  /*0010*/  S2R R0, SR_TID.X ;  /* 0x0000000000007919 */ /* 0x000e220000002100 */
[----:B------:R-:W0:Y:S01]  /*0020*/  LDCU UR4, c[0x0][0x360] ;  /* 0x00006c00ff0477ac */ /* 0x000e220008000800 */
[----:B------:R-:W0:Y:S01]  /*0030*/  S2R R3, SR_CTAID.X ;  /* 0x0000000000037919 */ /* 0x000e220000002500 */
[----:B------:R-:W1:Y:S01]  /*0040*/  LDCU UR5, c[0x0][0x364] ;  /* 0x00006c80ff0577ac */ /* 0x000e620008000800 */
[----:B------:R-:W1:Y:S01]  /*0050*/  S2R R5, SR_TID.Y ;  /* 0x0000000000057919 */ /* 0x000e620000002200 */
[----:B------:R-:W2:Y:S01]  /*0060*/  LDCU UR6, c[0x0][0x398] ;  /* 0x00007300ff0677ac */ /* 0x000ea20008000800 */
[----:B------:R-:W1:Y:S01]  /*0070*/  S2R R2, SR_CTAID.Y ;  /* 0x0000000000027919 */ /* 0x000e620000002600 */
[----:B0-----:R-:W-:Y:S02]  /*0080*/  IMAD R0, R3, UR4, R0 ;  /* 0x0000000403007c24 */ /* 0x001fe4000f8e0200 */
[----:B-1----:R-:W-:-:S05]  /*0090*/  IMAD R5, R2, UR5, R5 ;  /* 0x0000000502057c24 */ /* 0x002fca000f8e0205 */
[----:B------:R-:W-:-:S04]  /*00a0*/  VIMNMX R2, PT, PT, R0, R5, !PT ;  /* 0x0000000500027248 */ /* 0x000fc80007fe0100 */
[----:B--2---:R-:W-:-:S13]  /*00b0*/  ISETP.GE.AND P0, PT, R2, UR6, PT ;  /* 0x0000000602007c0c */ /* 0x004fda000bf06270 */
[----:B------:R-:W-:Y:S05]  /*00c0*/  @P0 EXIT ;  /* 0x000000000000094d */ /* 0x000fea0003800000 */
[----:B------:R-:W0:Y:S01]  /*00d0*/  LDC.64 R2, c[0x0][0x388] ;  /* 0x0000e200ff027b82 */ /* 0x000e220000000a00 */
[----:B------:R-:W1:Y:S07]  /*00e0*/  LDCU.64 UR4, c[0x0][0x358] ;  /* 0x00006b00ff0477ac */ /* 0x000e6e0008000a00 */
[----:B------:R-:W2:Y:S01]  /*00f0*/  LDC.64 R6, c[0x0][0x380] ;  /* 0x0000e000ff067b82 */ /* 0x000ea20000000a00 */
[----:B------:R-:W-:-:S07]  /*0100*/  IMAD R11, R0, UR6, R5 ;  /* 0x00000006000b7c24 */ /* 0x000fce000f8e0205 */
[----:B------:R-:W3:Y:S01]  /*0110*/  LDC.64 R8, c[0x0][0x390] ;  /* 0x0000e400ff087b82 */ /* 0x000ee20000000a00 */
[----:B0-----:R-:W-:-:S06]  /*0120*/  IMAD.WIDE.U32 R2, R5, 0x4, R2 ;  /* 0x0000000405027825 */ /* 0x001fcc00078e0002 */
[----:B-1----:R-:W4:Y:S01]  /*0130*/  LDG.E R2, desc[UR4][R2.64] ;  /* 0x0000000402027981 */ /* 0x002f22000c1e1900 */
[----:B--2---:R-:W-:-:S06]  /*0140*/  IMAD.WIDE R6, R11, 0x8, R6 ;  /* 0x000000080b067825 */ /* 0x004fcc00078e0206 */
[----:B------:R-:W2:Y:S01]  /*0150*/  LDG.E.64 R6, desc[UR4][R6.64] ;  /* 0x0000000406067981 */ /* 0x000ea2000c1e1b00 */
[----:B---3--:R-:W-:Y:S01]  /*0160*/  IMAD.WIDE R8, R11, 0x8, R8 ;  /* 0x000000080b087825 */ /* 0x008fe200078e0208 */
[----:B----4-:R-:W2:Y:S02]  /*0170*/  I2F.F64 R4, R2 ;  /* 0x0000000200047312 */ /* 0x010ea40000201c00 */
[----:B--2---:R-:W-:-:S07]  /*0180*/  DMUL R4, R4, R6 ;  /* 0x0000000604047228 */ /* 0x004fce0000000000 */
[----:B------:R-:W-:Y:S01]  /*0190*/  STG.E.64 desc[UR4][R8.64], R4 ;  /* 0x0000000408007986 */ /* 0x000fe2000c101b04 */
[----:B------:R-:W-:Y:S05]  /*01a0*/  EXIT ;  /* 0x000000000000794d */ /* 0x000fea0003800000 */
.L_x_8:
        /* <DEDUP_REMOVED lines=13> */
.L_x_33:


//--------------------- .text._Z6reducePdS_i      --------------------------
	.section	.text._Z6reducePdS_i,"ax",@progbits
	.align	128
        .global         _Z6reducePdS_i
        .type           _Z6reducePdS_i,@function
        .size           _Z6reducePdS_i,(.L_x_34 - _Z6reducePdS_i)
        .other          _Z6reducePdS_i,@"STO_CUDA_ENTRY STV_DEFAULT"
_Z6reducePdS_i:
.text._Z6reducePdS_i:
[----:B------:R-:W-:Y:S01]  /*0000*/  LDC R1, c[0x0][0x37c] ;  /* 0x0000df00ff017b82 */ /* 0x000fe20000000800 */
[----:B------:R-:W0:Y:S07]  /*0010*/  S2R R2, SR_TID.X ;  /* 0x0000000000027919 */ /* 0x000e2e0000002100 */
[----:B------:R-:W1:Y:S01]  /*0020*/  LDC R0, c[0x0][0x390] ;  /* 0x0000e400ff007b82 */ /* 0x000e620000000800 */
[----:B------:R-:W0:Y:S01]  /*0030*/  LDCU UR4, c[0x0][0x360] ;  /* 0x00006c00ff0477ac */ /* 0x000e220008000800 */
[----:B------:R-:W-:Y:S01]  /*0040*/  BSSY.RECONVERGENT B0, `(.L_x_9) ;  /* 0x0000072000007945 */ /* 0x000fe20003800200 */
[----:B------:R-:W0:Y:S01]  /*0050*/  S2R R3, SR_CTAID.X ;  /* 0x0000000000037919 */ /* 0x000e220000002500 */
[----:B------:R-:W-:Y:S01]  /*0060*/  CS2R R10, SRZ ;  /* 0x00000000000a7805 */ /* 0x000fe2000001ff00 */
[----:B------:R-:W2:Y:S01]  /*0070*/  LDCU.64 UR6, c[0x0][0x358] ;  /* 0x00006b00ff0677ac */ /* 0x000ea20008000a00 */
[----:B-1----:R-:W-:Y:S01]  /*0080*/  ISETP.GE.AND P0, PT, R0, 0x1, PT ;  /* 0x000000010000780c */ /* 0x002fe20003f06270 */
[----:B0-----:R-:W-:-:S05]  /*0090*/  IMAD R2, R3, UR4, R2 ;  /* 0x0000000403027c24 */ /* 0x001fca000f8e0202 */
[----:B------:R-:W-:-:S13]  /*00a0*/  ISETP.GT.OR P0, PT, R2, RZ, !P0 ;  /* 0x000000ff0200720c */ /* 0x000fda0004704670 */
[----:B--2---:R-:W-:Y:S05]  /*00b0*/  @P0 BRA `(.L_x_10) ;  /* 0x0000000400a80947 */ /* 0x004fea0003800000 */
[C---:B------:R-:W-:Y:S01]  /*00c0*/  ISETP.GE.U32.AND P1, PT, R0.reuse, 0x10, PT ;  /* 0x000000100000780c */ /* 0x040fe20003f26070 */
[----:B------:R-:W-:Y:S01]  /*00d0*/  IMAD.MOV.U32 R3, RZ, RZ, RZ ;  /* 0x000000ffff037224 */ /* 0x000fe200078e00ff */
[----:B------:R-:W-:Y:S02]  /*00e0*/  LOP3.LUT R2, R0, 0xf, RZ, 0xc0, !PT ;  /* 0x0000000f00027812 */ /* 0x000fe400078ec0ff */
[----:B------:R-:W-:Y:S02]  /*00f0*/  CS2R R10, SRZ ;  /* 0x00000000000a7805 */ /* 0x000fe4000001ff00 */
[----:B------:R-:W-:-:S07]  /*0100*/  ISETP.NE.AND P0, PT, R2, RZ, PT ;  /* 0x000000ff0200720c */ /* 0x000fce0003f05270 */
[----:B------:R-:W-:Y:S06]  /*0110*/  @!P1 BRA `(.L_x_11) ;  /* 0x0000000000b49947 */ /* 0x000fec0003800000 */
[----:B------:R-:W0:Y:S01]  /*0120*/  LDCU.64 UR4, c[0x0][0x380] ;  /* 0x00007000ff0477ac */ /* 0x000e220008000a00 */
[----:B------:R-:W-:Y:S02]  /*0130*/  LOP3.LUT R3, R0, 0x7ffffff0, RZ, 0xc0, !PT ;  /* 0x7ffffff000037812 */ /* 0x000fe400078ec0ff */
[----:B------:R-:W-:-:S03]  /*0140*/  CS2R R10, SRZ ;  /* 0x00000000000a7805 */ /* 0x000fc6000001ff00 */
[----:B------:R-:W-:Y:S01]  /*0150*/  IMAD.MOV R26, RZ, RZ, -R3 ;  /* 0x000000ffff1a7224 */ /* 0x000fe200078e0a03 */
[----:B0-----:R-:W-:-:S04]  /*0160*/  UIADD3 UR4, UP0, UPT, UR4, 0x40, URZ ;  /* 0x0000004004047890 */ /* 0x001fc8000ff1e0ff */
[----:B------:R-:W-:Y:S02]  /*0170*/  UIADD3.X UR5, UPT, UPT, URZ, UR5, URZ, UP0, !UPT ;  /* 0x00000005ff057290 */ /* 0x000fe400087fe4ff */
[----:B------:R-:W-:-:S04]  /*0180*/  IMAD.U32 R4, RZ, RZ, UR4 ;  /* 0x00000004ff047e24 */ /* 0x000fc8000f8e00ff */
[----:B------:R-:W-:-:S07]  /*0190*/  IMAD.U32 R5, RZ, RZ, UR5 ;  /* 0x00000005ff057e24 */ /* 0x000fce000f8e00ff */
.L_x_12:
[----:B------:R-:W2:Y:S04]  /*01a0*/  LDG.E.64 R12, desc[UR6][R4.64+-0x40] ;  /* 0xffffc006040c7981 */ /* 0x000ea8000c1e1b00 */
[----:B------:R-:W3:Y:S04]  /*01b0*/  LDG.E.64 R14, desc[UR6][R4.64+-0x38] ;  /* 0xffffc806040e7981 */ /* 0x000ee8000c1e1b00 */
[----:B------:R-:W4:Y:S04]  /*01c0*/  LDG.E.64 R16, desc[UR6][R4.64+-0x30] ;  /* 0xffffd00604107981 */ /* 0x000f28000c1e1b00 */
[----:B------:R-:W5:Y:S04]  /*01d0*/  LDG.E.64 R18, desc[UR6][R4.64+-0x28] ;  /* 0xffffd80604127981 */ /* 0x000f68000c1e1b00 */
[----:B------:R-:W5:Y:S04]  /*01e0*/  LDG.E.64 R20, desc[UR6][R4.64+-0x20] ;  /* 0xffffe00604147981 */ /* 0x000f68000c1e1b00 */
[----:B------:R-:W5:Y:S04]  /*01f0*/  LDG.E.64 R24, desc[UR6][R4.64+-0x18] ;  /* 0xffffe80604187981 */ /* 0x000f68000c1e1b00 */
[----:B------:R-:W5:Y:S04]  /*0200*/  LDG.E.64 R22, desc[UR6][R4.64+-0x10] ;  /* 0xfffff00604167981 */ /* 0x000f68000c1e1b00 */
[----:B------:R-:W5:Y:S04]  /*0210*/  LDG.E.64 R6, desc[UR6][R4.64+-0x8] ;  /* 0xfffff80604067981 */ /* 0x000f68000c1e1b00 */
[----:B------:R-:W5:Y:S01]  /*0220*/  LDG.E.64 R8, desc[UR6][R4.64] ;  /* 0x0000000604087981 */ /* 0x000f62000c1e1b00 */
[----:B--2---:R-:W-:-:S03]  /*0230*/  DADD R12, R12, R10 ;  /* 0x000000000c0c7229 */ /* 0x004fc6000000000a */
[----:B------:R-:W2:Y:S05]  /*0240*/  LDG.E.64 R10, desc[UR6][R4.64+0x8] ;  /* 0x00000806040a7981 */ /* 0x000eaa000c1e1b00 */
[----:B---3--:R-:W-:Y:S02]  /*0250*/  DADD R14, R12, R14 ;  /* 0x000000000c0e7229 */ /* 0x008fe4000000000e */
[----:B------:R-:W3:Y:S06]  /*0260*/  LDG.E.64 R12, desc[UR6][R4.64+0x10] ;  /* 0x00001006040c7981 */ /* 0x000eec000c1e1b00 */
[----:B----4-:R-:W-:-:S02]  /*0270*/  DADD R16, R14, R16 ;  /* 0x000000000e107229 */ /* 0x010fc40000000010 */
[----:B------:R-:W4:Y:S06]  /*0280*/  LDG.E.64 R14, desc[UR6][R4.64+0x18] ;  /* 0x00001806040e7981 */ /* 0x000f2c000c1e1b00 */
[----:B-----5:R-:W-:Y:S02]  /*0290*/  DADD R18, R16, R18 ;  /* 0x0000000010127229 */ /* 0x020fe40000000012 */
[----:B------:R-:W5:Y:S06]  /*02a0*/  LDG.E.64 R16, desc[UR6][R4.64+0x20] ;  /* 0x0000200604107981 */ /* 0x000f6c000c1e1b00 */
[----:B------:R-:W-:-:S02]  /*02b0*/  DADD R20, R18, R20 ;  /* 0x0000000012147229 */ /* 0x000fc40000000014 */
[----:B------:R-:W5:Y:S06]  /*02c0*/  LDG.E.64 R18, desc[UR6][R4.64+0x28] ;  /* 0x0000280604127981 */ /* 0x000f6c000c1e1b00 */
[----:B------:R-:W-:Y:S02]  /*02d0*/  DADD R24, R20, R24 ;  /* 0x0000000014187229 */ /* 0x000fe40000000018 */
[----:B------:R-:W5:Y:S06]  /*02e0*/  LDG.E.64 R20, desc[UR6][R4.64+0x30] ;  /* 0x0000300604147981 */ /* 0x000f6c000c1e1b00 */
[----:B------:R-:W-:-:S02]  /*02f0*/  DADD R22, R24, R22 ;  /* 0x0000000018167229 */ /* 0x000fc40000000016 */
[----:B------:R0:W5:Y:S01]  /*0300*/  LDG.E.64 R24, desc[UR6][R4.64+0x38] ;  /* 0x0000380604187981 */ /* 0x000162000c1e1b00 */
[----:B------:R-:W-:-:S05]  /*0310*/  VIADD R26, R26, 0x10 ;  /* 0x000000101a1a7836 */ /* 0x000fca0000000000 */
[----:B------:R-:W-:Y:S01]  /*0320*/  DADD R6, R22, R6 ;  /* 0x0000000016067229 */ /* 0x000fe20000000006 */
[----:B------:R-:W-:Y:S02]  /*0330*/  ISETP.NE.AND P1, PT, R26, RZ, PT ;  /* 0x000000ff1a00720c */ /* 0x000fe40003f25270 */
[----:B0-----:R-:W-:-:S05]  /*0340*/  IADD3 R4, P2, PT, R4, 0x80, RZ ;  /* 0x0000008004047810 */ /* 0x001fca0007f5e0ff */
[----:B------:R-:W-:Y:S01]  /*0350*/  DADD R6, R6, R8 ;  /* 0x0000000006067229 */ /* 0x000fe20000000008 */
[----:B------:R-:W-:-:S07]  /*0360*/  IMAD.X R5, RZ, RZ, R5, P2 ;  /* 0x000000ffff057224 */ /* 0x000fce00010e0605 */
[----:B--2---:R-:W-:-:S08]  /*0370*/  DADD R6, R6, R10 ;  /* 0x0000000006067229 */ /* 0x004fd0000000000a */
[----:B---3--:R-:W-:-:S08]  /*0380*/  DADD R6, R6, R12 ;  /* 0x0000000006067229 */ /* 0x008fd0000000000c */
[----:B----4-:R-:W-:-:S08]  /*0390*/  DADD R6, R6, R14 ;  /* 0x0000000006067229 */ /* 0x010fd0000000000e */
[----:B-----5:R-:W-:-:S08]  /*03a0*/  DADD R6, R6, R16 ;  /* 0x0000000006067229 */ /* 0x020fd00000000010 */
[----:B------:R-:W-:-:S08]  /*03b0*/  DADD R6, R6, R18 ;  /* 0x0000000006067229 */ /* 0x000fd00000000012 */
[----:B------:R-:W-:-:S08]  /*03c0*/  DADD R6, R6, R20 ;  /* 0x0000000006067229 */ /* 0x000fd00000000014 */
[----:B------:R-:W-:Y:S01]  /*03d0*/  DADD R10, R6, R24 ;  /* 0x00000000060a7229 */ /* 0x000fe20000000018 */
[----:B------:R-:W-:Y:S10]  /*03e0*/  @P1 BRA `(.L_x_12) ;  /* 0xfffffffc006c1947 */ /* 0x000ff4000383ffff */
.L_x_11:
[----:B------:R-:W-:Y:S05]  /*03f0*/  @!P0 BRA `(.L_x_10) ;  /* 0x0000000000d88947 */ /* 0x000fea0003800000 */
[----:B------:R-:W-:Y:S02]  /*0400*/  ISETP.GE.U32.AND P0, PT, R2, 0x8, PT ;  /* 0x000000080200780c */ /* 0x000fe40003f06070 */
[----:B------:R-:W-:-:S04]  /*0410*/  LOP3.LUT R24, R0, 0x7, RZ, 0xc0, !PT ;  /* 0x0000000700187812 */ /* 0x000fc800078ec0ff */
[----:B------:R-:W-:-:S07]  /*0420*/  ISETP.NE.AND P1, PT, R24, RZ, PT ;  /* 0x000000ff1800720c */ /* 0x000fce0003f25270 */
[----:B------:R-:W-:Y:S06]  /*0430*/  @!P0 BRA `(.L_x_13) ;  /* 0x00000000004c8947 */ /* 0x000fec0003800000 */
[----:B------:R-:W0:Y:S02]  /*0440*/  LDC.64 R18, c[0x0][0x380] ;  /* 0x0000e000ff127b82 */ /* 0x000e240000000a00 */
[----:B0-----:R-:W-:-:S05]  /*0450*/  IMAD.WIDE.U32 R18, R3, 0x8, R18 ;  /* 0x0000000803127825 */ /* 0x001fca00078e0012 */
[----:B------:R-:W2:Y:S04]  /*0460*/  LDG.E.64 R20, desc[UR6][R18.64] ;  /* 0x0000000612147981 */ /* 0x000ea8000c1e1b00 */
[----:B------:R-:W3:Y:S04]  /*0470*/  LDG.E.64 R22, desc[UR6][R18.64+0x8] ;  /* 0x0000080612167981 */ /* 0x000ee8000c1e1b00 */
[----:B------:R-:W4:Y:S04]  /*0480*/  LDG.E.64 R4, desc[UR6][R18.64+0x10] ;  /* 0x0000100612047981 */ /* 0x000f28000c1e1b00 */
[----:B------:R-:W5:Y:S04]  /*0490*/  LDG.E.64 R6, desc[UR6][R18.64+0x18] ;  /* 0x0000180612067981 */ /* 0x000f68000c1e1b00 */
[----:B------:R-:W5:Y:S04]  /*04a0*/  LDG.E.64 R8, desc[UR6][R18.64+0x20] ;  /* 0x0000200612087981 */ /* 0x000f68000c1e1b00 */
[----:B------:R-:W5:Y:S04]  /*04b0*/  LDG.E.64 R12, desc[UR6][R18.64+0x28] ;  /* 0x00002806120c7981 */ /* 0x000f68000c1e1b00 */
[----:B------:R-:W5:Y:S04]  /*04c0*/  LDG.E.64 R14, desc[UR6][R18.64+0x30] ;  /* 0x00003006120e7981 */ /* 0x000f68000c1e1b00 */
[----:B------:R-:W5:Y:S01]  /*04d0*/  LDG.E.64 R16, desc[UR6][R18.64+0x38] ;  /* 0x0000380612107981 */ /* 0x000f62000c1e1b00 */
[----:B------:R-:W-:Y:S01]  /*04e0*/  VIADD R3, R3, 0x8 ;  /* 0x0000000803037836 */ /* 0x000fe20000000000 */
[----:B--2---:R-:W-:-:S08]  /*04f0*/  DADD R20, R10, R20 ;  /* 0x000000000a147229 */ /* 0x004fd00000000014 */
[----:B---3--:R-:W-:-:S08]  /*0500*/  DADD R20, R20, R22 ;  /* 0x0000000014147229 */ /* 0x008fd00000000016 */
[----:B----4-:R-:W-:-:S08]  /*0510*/  DADD R4, R20, R4 ;  /* 0x0000000014047229 */ /* 0x010fd00000000004 */
[----:B-----5:R-:W-:-:S08]  /*0520*/  DADD R4, R4, R6 ;  /* 0x0000000004047229 */ /* 0x020fd00000000006 */
[----:B------:R-:W-:-:S08]  /*0530*/  DADD R4, R4, R8 ;  /* 0x0000000004047229 */ /* 0x000fd00000000008 */
[----:B------:R-:W-:-:S08]  /*0540*/  DADD R4, R4, R12 ;  /* 0x0000000004047229 */ /* 0x000fd0000000000c */
[----:B------:R-:W-:-:S08]  /*0550*/  DADD R4, R4, R14 ;  /* 0x0000000004047229 */ /* 0x000fd0000000000e */
[----:B------:R-:W-:-:S11]  /*0560*/  DADD R10, R4, R16 ;  /* 0x00000000040a7229 */ /* 0x000fd60000000010 */
.L_x_13:
        /* <DEDUP_REMOVED lines=10> */
[----:B------:R-:W5:Y:S01]  /*0610*/  LDG.E.64 R14, desc[UR6][R4.64+0x18] ;  /* 0x00001806040e7981 */ /* 0x000f62000c1e1b00 */
[----:B------:R-:W-:Y:S01]  /*0620*/  VIADD R3, R3, 0x4 ;  /* 0x0000000403037836 */ /* 0x000fe20000000000 */
[----:B--2---:R-:W-:-:S08]  /*0630*/  DADD R6, R10, R6 ;  /* 0x000000000a067229 */ /* 0x004fd00000000006 */
[----:B---3--:R-:W-:-:S08]  /*0640*/  DADD R6, R6, R8 ;  /* 0x0000000006067229 */ /* 0x008fd00000000008 */
[----:B----4-:R-:W-:-:S08]  /*0650*/  DADD R6, R6, R12 ;  /* 0x0000000006067229 */ /* 0x010fd0000000000c */
[----:B-----5:R-:W-:-:S11]  /*0660*/  DADD R10, R6, R14 ;  /* 0x00000000060a7229 */ /* 0x020fd6000000000e */
.L_x_14:
[----:B------:R-:W-:Y:S05]  /*0670*/  @!P1 BRA `(.L_x_10) ;  /* 0x0000000000389947 */ /* 0x000fea0003800000 */
[----:B------:R-:W0:Y:S01]  /*0680*/  LDC.64 R4, c[0x0][0x380] ;  /* 0x0000e000ff047b82 */ /* 0x000e220000000a00 */
[----:B------:R-:W-:Y:S02]  /*0690*/  IMAD.MOV R0, RZ, RZ, -R0 ;  /* 0x000000ffff007224 */ /* 0x000fe400078e0a00 */
[----:B0-----:R-:W-:-:S04]  /*06a0*/  IMAD.WIDE.U32 R2, R3, 0x8, R4 ;  /* 0x0000000803027825 */ /* 0x001fc800078e0004 */
[----:B------:R-:W-:Y:S02]  /*06b0*/  IMAD.MOV.U32 R4, RZ, RZ, R2 ;  /* 0x000000ffff047224 */ /* 0x000fe400078e0002 */
[----:B------:R-:W-:-:S07]  /*06c0*/  IMAD.MOV.U32 R5, RZ, RZ, R3 ;  /* 0x000000ffff057224 */ /* 0x000fce00078e0003 */
.L_x_15:
[----:B------:R-:W-:Y:S02]  /*06d0*/  IMAD.MOV.U32 R2, RZ, RZ, R4 ;  /* 0x000000ffff027224 */ /* 0x000fe400078e0004 */
[----:B------:R-:W-:-:S06]  /*06e0*/  IMAD.MOV.U32 R3, RZ, RZ, R5 ;  /* 0x000000ffff037224 */ /* 0x000fcc00078e0005 */
[----:B------:R-:W2:Y:S01]  /*06f0*/  LDG.E.64 R2, desc[UR6][R2.64] ;  /* 0x0000000602027981 */ /* 0x000ea2000c1e1b00 */
[----:B------:R-:W-:Y:S01]  /*0700*/  VIADD R0, R0, 0x1 ;  /* 0x0000000100007836 */ /* 0x000fe20000000000 */
[----:B------:R-:W-:-:S04]  /*0710*/  IADD3 R4, P1, PT, R4, 0x8, RZ ;  /* 0x0000000804047810 */ /* 0x000fc80007f3e0ff */
[----:B------:R-:W-:Y:S01]  /*0720*/  ISETP.NE.AND P0, PT, R0, RZ, PT ;  /* 0x000000ff0000720c */ /* 0x000fe20003f05270 */
[----:B------:R-:W-:Y:S01]  /*0730*/  IMAD.X R5, RZ, RZ, R5, P1 ;  /* 0x000000ffff057224 */ /* 0x000fe200008e0605 */
[----:B--2---:R-:W-:-:S11]  /*0740*/  DADD R10, R2, R10 ;  /* 0x00000000020a7229 */ /* 0x004fd6000000000a */
[----:B------:R-:W-:Y:S05]  /*0750*/  @P0 BRA `(.L_x_15) ;  /* 0xfffffffc00dc0947 */ /* 0x000fea000383ffff */
.L_x_10:
[----:B------:R-:W-:Y:S05]  /*0760*/  BSYNC.RECONVERGENT B0 ;  /* 0x0000000000007941 */ /* 0x000fea0003800200 */
.L_x_9:
[----:B------:R-:W0:Y:S02]  /*0770*/  LDC.64 R2, c[0x0][0x388] ;  /* 0x0000e200ff027b82 */ /* 0x000e240000000a00 */
[----:B0-----:R-:W-:Y:S01]  /*0780*/  STG.E.64 desc[UR6][R2.64], R10 ;  /* 0x0000000a02007986 */ /* 0x001fe2000c101b06 */
[----:B------:R-:W-:Y:S05]  /*0790*/  EXIT ;  /* 0x000000000000794d */ /* 0x000fea0003800000 */
.L_x_16:
        /* <DEDUP_REMOVED lines=14> */
.L_x_34:


//--------------------- .text._Z8reactionPdPiS_S_i --------------------------
	.section	.text._Z8reactionPdPiS_S_i,"ax",@progbits
	.align	128
        .global         _Z8reactionPdPiS_S_i
        .type           _Z8reactionPdPiS_S_i,@function
        .size           _Z8reactionPdPiS_S_i,(.L_x_31 - _Z8reactionPdPiS_S_i)
        .other          _Z8reactionPdPiS_S_i,@"STO_CUDA_ENTRY STV_DEFAULT"
_Z8reactionPdPiS_S_i:
.text._Z8reactionPdPiS_S_i:
[----:B------:R-:W-:Y:S01]  /*0000*/  LDC R1, c[0x0][0x37c] ;  /* 0x0000df00ff017b82 */ /* 0x000fe20000000800 */
[----:B------:R-:W0:Y:S01]  /*0010*/  S2R R0, SR_TID.X ;  /* 0x0000000000007919 */ /* 0x000e220000002100 */
[----:B------:R-:W0:Y:S01]  /*0020*/  LDCU UR4, c[0x0][0x360] ;  /* 0x00006c00ff0477ac */ /* 0x000e220008000800 */
[----:B------:R-:W-:Y:S01]  /*0030*/  BSSY.RECONVERGENT B0, `(.L_x_17) ;  /* 0x0000078000007945 */ /* 0x000fe20003800200 */
[----:B------:R-:W0:Y:S01]  /*0040*/  S2R R3, SR_CTAID.X ;  /* 0x0000000000037919 */ /* 0x000e220000002500 */
[----:B------:R-:W1:Y:S02]  /*0050*/  LDCU UR5, c[0x0][0x3a0] ;  /* 0x00007400ff0577ac */ /* 0x000e640008000800 */
[----:B-1----:R-:W-:Y:S01]  /*0060*/  ISETP.NE.AND P0, PT, RZ, UR5, PT ;  /* 0x00000005ff007c0c */ /* 0x002fe2000bf05270 */
[----:B0-----:R-:W-:-:S05]  /*0070*/  IMAD R0, R3, UR4, R0 ;  /* 0x0000000403007c24 */ /* 0x001fca000f8e0200 */
[----:B------:R-:W-:-:S13]  /*0080*/  ISETP.GT.OR P0, PT, R0, RZ, !P0 ;  /* 0x000000ff0000720c */ /* 0x000fda0004704670 */
[----:B------:R-:W-:Y:S05]  /*0090*/  @P0 BRA `(.L_x_18) ;  /* 0x0000000400c40947 */ /* 0x000fea0003800000 */
[----:B------:R-:W0:Y:S08]  /*00a0*/  LDC.64 R26, c[0x0][0x358] ;  /* 0x0000d600ff1a7b82 */ /* 0x000e300000000a00 */
[----:B------:R-:W1:Y:S01]  /*00b0*/  LDC.64 R8, c[0x0][0x390] ;  /* 0x0000e400ff087b82 */ /* 0x000e620000000a00 */
[----:B0-----:R-:W-:Y:S02]  /*00c0*/  R2UR UR4, R26 ;  /* 0x000000001a0472ca */ /* 0x001fe400000e0000 */
[----:B------:R-:W-:-:S13]  /*00d0*/  R2UR UR5, R27 ;  /* 0x000000001b0572ca */ /* 0x000fda00000e0000 */
[----:B-1----:R-:W2:Y:S01]  /*00e0*/  LDG.E.64 R8, desc[UR4][R8.64] ;  /* 0x0000000408087981 */ /* 0x002ea2000c1e1b00 */
[----:B------:R-:W0:Y:S03]  /*00f0*/  LDC.64 R2, c[0x0][0x380] ;  /* 0x0000e000ff027b82 */ /* 0x000e260000000a00 */
[----:B0-----:R-:W3:Y:S01]  /*0100*/  LDG.E.64 R4, desc[UR4][R2.64] ;  /* 0x0000000402047981 */ /* 0x001ee2000c1e1b00 */
[----:B------:R-:W-:-:S04]  /*0110*/  IMAD.MOV.U32 R10, RZ, RZ, 0x1 ;  /* 0x00000001ff0a7424 */ /* 0x000fc800078e00ff */
[----:B------:R-:W0:Y:S02]  /*0120*/  LDC.64 R6, c[0x0][0x398] ;  /* 0x0000e600ff067b82 */ /* 0x000e240000000a00 */
[----:B0-----:R-:W5:Y:S01]  /*0130*/  LDG.E.64 R6, desc[UR4][R6.64] ;  /* 0x0000000406067981 */ /* 0x001f62000c1e1b00 */
[----:B--2---:R-:W0:Y:S02]  /*0140*/  MUFU.RCP64H R11, R9 ;  /* 0x00000009000b7308 */ /* 0x004e240000001800 */
[----:B0-----:R-:W-:-:S08]  /*0150*/  DFMA R12, -R8, R10, 1 ;  /* 0x3ff00000080c742b */ /* 0x001fd0000000010a */
[----:B------:R-:W-:Y:S01]  /*0160*/  DFMA R12, R12, R12, R12 ;  /* 0x0000000c0c0c722b */ /* 0x000fe2000000000c */
[----:B---3--:R-:W-:-:S07]  /*0170*/  FSETP.GEU.AND P1, PT, |R5|, 6.5827683646048100446e-37, PT ;  /* 0x036000000500780b */ /* 0x008fce0003f2e200 */
[----:B------:R-:W-:-:S08]  /*0180*/  DFMA R12, R10, R12, R10 ;  /* 0x0000000c0a0c722b */ /* 0x000fd0000000000a */
[----:B------:R-:W-:-:S08]  /*0190*/  DFMA R10, -R8, R12, 1 ;  /* 0x3ff00000080a742b */ /* 0x000fd0000000010c */
[----:B------:R-:W-:-:S08]  /*01a0*/  DFMA R10, R12, R10, R12 ;  /* 0x0000000a0c0a722b */ /* 0x000fd0000000000c */
[----:B------:R-:W-:-:S08]  /*01b0*/  DMUL R2, R4, R10 ;  /* 0x0000000a04027228 */ /* 0x000fd00000000000 */
[----:B------:R-:W-:-:S08]  /*01c0*/  DFMA R12, -R8, R2, R4 ;  /* 0x00000002080c722b */ /* 0x000fd00000000104 */
[----:B------:R-:W-:-:S10]  /*01d0*/  DFMA R2, R10, R12, R2 ;  /* 0x0000000c0a02722b */ /* 0x000fd40000000002 */
[----:B------:R-:W-:-:S05]  /*01e0*/  FFMA R0, RZ, R9, R3 ;  /* 0x00000009ff007223 */ /* 0x000fca0000000003 */
[----:B------:R-:W-:-:S13]  /*01f0*/  FSETP.GT.AND P0, PT, |R0|, 1.469367938527859385e-39, PT ;  /* 0x001000000000780b */ /* 0x000fda0003f04200 */
[----:B------:R-:W-:Y:S05]  /*0200*/  @P0 BRA P1, `(.L_x_19) ;  /* 0x0000000000200947 */ /* 0x000fea0000800000 */
[----:B------:R-:W-:Y:S01]  /*0210*/  IMAD.MOV.U32 R2, RZ, RZ, R4 ;  /* 0x000000ffff027224 */ /* 0x000fe200078e0004 */
[----:B------:R-:W-:Y:S01]  /*0220*/  MOV R12, 0x270 ;  /* 0x00000270000c7802 */ /* 0x000fe20000000f00 */
[----:B------:R-:W-:Y:S02]  /*0230*/  IMAD.MOV.U32 R3, RZ, RZ, R5 ;  /* 0x000000ffff037224 */ /* 0x000fe400078e0005 */
[----:B------:R-:W-:Y:S02]  /*0240*/  IMAD.MOV.U32 R16, RZ, RZ, R8 ;  /* 0x000000ffff107224 */ /* 0x000fe400078e0008 */
[----:B------:R-:W-:-:S07]  /*0250*/  IMAD.MOV.U32 R17, RZ, RZ, R9 ;  /* 0x000000ffff117224 */ /* 0x000fce00078e0009 */
[----:B-----5:R-:W-:Y:S05]  /*0260*/  CALL.REL.NOINC `($__internal_1_$__cuda_sm20_div_rn_f64_full) ;  /* 0x00000004005c7944 */ /* 0x020fea0003c00000 */
[----:B------:R-:W-:Y:S02]  /*0270*/  IMAD.MOV.U32 R2, RZ, RZ, R22 ;  /* 0x000000ffff027224 */ /* 0x000fe400078e0016 */
[----:B------:R-:W-:-:S07]  /*0280*/  IMAD.MOV.U32 R3, RZ, RZ, R23 ;  /* 0x000000ffff037224 */ /* 0x000fce00078e0017 */
.L_x_19:
[----:B------:R-:W0:Y:S01]  /*0290*/  LDC R0, c[0x0][0x3a0] ;  /* 0x0000e800ff007b82 */ /* 0x000e220000000800 */
[----:B------:R-:W-:Y:S02]  /*02a0*/  IMAD.MOV.U32 R10, RZ, RZ, R2 ;  /* 0x000000ffff0a7224 */ /* 0x000fe400078e0002 */
[----:B------:R-:W-:Y:S02]  /*02b0*/  IMAD.MOV.U32 R11, RZ, RZ, R3 ;  /* 0x000000ffff0b7224 */ /* 0x000fe400078e0003 */
[----:B------:R-:W-:-:S03]  /*02c0*/  IMAD.MOV.U32 R13, RZ, RZ, RZ ;  /* 0x000000ffff0d7224 */ /* 0x000fc600078e00ff */
[----:B------:R-:W1:Y:S01]  /*02d0*/  LDC.64 R4, c[0x0][0x380] ;  /* 0x0000e000ff047b82 */ /* 0x000e620000000a00 */
[----:B0-----:R-:W-:-:S05]  /*02e0*/  IMAD R0, R0, R0, RZ ;  /* 0x0000000000007224 */ /* 0x001fca00078e02ff */
[----:B------:R-:W-:-:S07]  /*02f0*/  VIMNMX.U32 R0, PT, PT, R0, 0x1, !PT ;  /* 0x0000000100007848 */ /* 0x000fce0007fe0000 */
.L_x_23:
[----:B------:R-:W-:Y:S01]  /*0300*/  R2UR UR4, R26 ;  /* 0x000000001a0472ca */ /* 0x000fe200000e0000 */
[----:B-1----:R-:W-:Y:S01]  /*0310*/  IMAD.WIDE.U32 R14, R13, 0x8, R4 ;  /* 0x000000080d0e7825 */ /* 0x002fe200078e0004 */
[----:B------:R-:W-:-:S13]  /*0320*/  R2UR UR5, R27 ;  /* 0x000000001b0572ca */ /* 0x000fda00000e0000 */
[----:B------:R-:W2:Y:S01]  /*0330*/  LDG.E.64 R14, desc[UR4][R14.64] ;  /* 0x000000040e0e7981 */ /* 0x000ea2000c1e1b00 */
[----:B------:R-:W0:Y:S01]  /*0340*/  MUFU.RCP64H R3, R9 ;  /* 0x0000000900037308 */ /* 0x000e220000001800 */
[----:B------:R-:W-:Y:S01]  /*0350*/  IMAD.MOV.U32 R2, RZ, RZ, 0x1 ;  /* 0x00000001ff027424 */ /* 0x000fe200078e00ff */
[----:B------:R-:W-:Y:S05]  /*0360*/  BSSY.RECONVERGENT B1, `(.L_x_20) ;  /* 0x0000015000017945 */ /* 0x000fea0003800200 */
[----:B0-----:R-:W-:-:S08]  /*0370*/  DFMA R16, -R8, R2, 1 ;  /* 0x3ff000000810742b */ /* 0x001fd00000000102 */
[----:B------:R-:W-:-:S08]  /*0380*/  DFMA R16, R16, R16, R16 ;  /* 0x000000101010722b */ /* 0x000fd00000000010 */
[----:B------:R-:W-:-:S08]  /*0390*/  DFMA R16, R2, R16, R2 ;  /* 0x000000100210722b */ /* 0x000fd00000000002 */
[----:B------:R-:W-:-:S08]  /*03a0*/  DFMA R2, -R8, R16, 1 ;  /* 0x3ff000000802742b */ /* 0x000fd00000000110 */
[----:B------:R-:W-:-:S08]  /*03b0*/  DFMA R18, R16, R2, R16 ;  /* 0x000000021012722b */ /* 0x000fd00000000010 */
[----:B--2---:R-:W-:Y:S01]  /*03c0*/  DMUL R2, R18, R14 ;  /* 0x0000000e12027228 */ /* 0x004fe20000000000 */
[----:B------:R-:W-:-:S07]  /*03d0*/  FSETP.GEU.AND P1, PT, |R15|, 6.5827683646048100446e-37, PT ;  /* 0x036000000f00780b */ /* 0x000fce0003f2e200 */
        /* <DEDUP_REMOVED lines=13> */
.L_x_21:
[----:B------:R-:W-:Y:S05]  /*04b0*/  BSYNC.RECONVERGENT B1 ;  /* 0x0000000000017941 */ /* 0x000fea0003800200 */
.L_x_20:
[----:B------:R-:W-:-:S08]  /*04c0*/  DADD R10, R2, R10 ;  /* 0x00000000020a7229 */ /* 0x000fd0000000000a */
[----:B-----5:R-:W-:-:S14]  /*04d0*/  DSETP.GEU.AND P0, PT, R6, R10, PT ;  /* 0x0000000a0600722a */ /* 0x020fdc0003f0e000 */
[----:B------:R-:W-:Y:S05]  /*04e0*/  @!P0 BRA `(.L_x_22) ;  /* 0x0000000000108947 */ /* 0x000fea0003800000 */
[----:B------:R-:W-:-:S05]  /*04f0*/  VIADD R13, R13, 0x1 ;  /* 0x000000010d0d7836 */ /* 0x000fca0000000000 */
[----:B------:R-:W-:-:S13]  /*0500*/  ISETP.NE.AND P0, PT, R13, R0, PT ;  /* 0x000000000d00720c */ /* 0x000fda0003f05270 */
[----:B------:R-:W-:Y:S05]  /*0510*/  @P0 BRA `(.L_x_23) ;  /* 0xfffffffc00780947 */ /* 0x000fea000383ffff */
[----:B------:R-:W-:Y:S05]  /*0520*/  BRA `(.L_x_18) ;  /* 0x0000000000a07947 */ /* 0x000fea0003800000 */
.L_x_22:
[----:B------:R-:W0:Y:S01]  /*0530*/  LDC R6, c[0x0][0x3a0] ;  /* 0x0000e800ff067b82 */ /* 0x000e220000000800 */
[----:B------:R-:W-:Y:S02]  /*0540*/  R2UR UR4, R26 ;  /* 0x000000001a0472ca */ /* 0x000fe400000e0000 */
[----:B------:R-:W-:Y:S02]  /*0550*/  R2UR UR5, R27 ;  /* 0x000000001b0572ca */ /* 0x000fe400000e0000 */
[----:B0-----:R-:W-:-:S04]  /*0560*/  IABS R5, R6 ;  /* 0x0000000600057213 */ /* 0x001fc80000000000 */
[----:B------:R-:W0:Y:S08]  /*0570*/  I2F.RP R0, R5 ;  /* 0x0000000500007306 */ /* 0x000e300000209400 */
[----:B0-----:R-:W0:Y:S02]  /*0580*/  MUFU.RCP R0, R0 ;  /* 0x0000000000007308 */ /* 0x001e240000001000 */
[----:B0-----:R-:W-:-:S06]  /*0590*/  VIADD R2, R0, 0xffffffe ;  /* 0x0ffffffe00027836 */ /* 0x001fcc0000000000 */
[----:B------:R0:W1:Y:S02]  /*05a0*/  F2I.FTZ.U32.TRUNC.NTZ R3, R2 ;  /* 0x0000000200037305 */ /* 0x000064000021f000 */
[----:B0-----:R-:W-:Y:S02]  /*05b0*/  IMAD.MOV.U32 R2, RZ, RZ, RZ ;  /* 0x000000ffff027224 */ /* 0x001fe400078e00ff */
[----:B-1----:R-:W-:-:S04]  /*05c0*/  IMAD.MOV R4, RZ, RZ, -R3 ;  /* 0x000000ffff047224 */ /* 0x002fc800078e0a03 */
[----:B------:R-:W-:Y:S01]  /*05d0*/  IMAD R7, R4, R5, RZ ;  /* 0x0000000504077224 */ /* 0x000fe200078e02ff */
[----:B------:R-:W-:-:S03]  /*05e0*/  IABS R4, R13 ;  /* 0x0000000d00047213 */ /* 0x000fc60000000000 */
[----:B------:R-:W-:-:S06]  /*05f0*/  IMAD.HI.U32 R3, R3, R7, R2 ;  /* 0x0000000703037227 */ /* 0x000fcc00078e0002 */
[----:B------:R-:W-:-:S04]  /*0600*/  IMAD.HI.U32 R3, R3, R4, RZ ;  /* 0x0000000403037227 */ /* 0x000fc800078e00ff */
[----:B------:R-:W-:-:S04]  /*0610*/  IMAD.MOV R0, RZ, RZ, -R3 ;  /* 0x000000ffff007224 */ /* 0x000fc800078e0a03 */
[----:B------:R-:W-:-:S05]  /*0620*/  IMAD R0, R5, R0, R4 ;  /* 0x0000000005007224 */ /* 0x000fca00078e0204 */
[----:B------:R-:W-:-:S13]  /*0630*/  ISETP.GT.U32.AND P1, PT, R5, R0, PT ;  /* 0x000000000500720c */ /* 0x000fda0003f24070 */
[----:B------:R-:W-:Y:S02]  /*0640*/  @!P1 IMAD.IADD R0, R0, 0x1, -R5 ;  /* 0x0000000100009824 */ /* 0x000fe400078e0a05 */
[----:B------:R-:W-:Y:S01]  /*0650*/  @!P1 VIADD R3, R3, 0x1 ;  /* 0x0000000103039836 */ /* 0x000fe20000000000 */
[----:B------:R-:W-:Y:S02]  /*0660*/  ISETP.NE.AND P1, PT, R6, RZ, PT ;  /* 0x000000ff0600720c */ /* 0x000fe40003f25270 */
[----:B------:R-:W-:Y:S02]  /*0670*/  ISETP.GE.U32.AND P0, PT, R0, R5, PT ;  /* 0x000000050000720c */ /* 0x000fe40003f06070 */
[----:B------:R-:W-:Y:S01]  /*0680*/  LOP3.LUT R0, R13, R6, RZ, 0x3c, !PT ;  /* 0x000000060d007212 */ /* 0x000fe200078e3cff */
[----:B------:R-:W0:Y:S03]  /*0690*/  LDC.64 R4, c[0x0][0x388] ;  /* 0x0000e200ff047b82 */ /* 0x000e260000000a00 */
[----:B------:R-:W-:-:S07]  /*06a0*/  ISETP.GE.AND P2, PT, R0, RZ, PT ;  /* 0x000000ff0000720c */ /* 0x000fce0003f46270 */
[----:B------:R-:W-:-:S04]  /*06b0*/  @P0 VIADD R3, R3, 0x1 ;  /* 0x0000000103030836 */ /* 0x000fc80000000000 */
[----:B------:R-:W-:-:S04]  /*06c0*/  IMAD.MOV.U32 R7, RZ, RZ, R3 ;  /* 0x000000ffff077224 */ /* 0x000fc800078e0003 */
[----:B------:R-:W-:Y:S01]  /*06d0*/  @!P2 IMAD.MOV R7, RZ, RZ, -R7 ;  /* 0x000000ffff07a224 */ /* 0x000fe200078e0a07 */
[----:B------:R-:W-:-:S05]  /*06e0*/  @!P1 LOP3.LUT R7, RZ, R6, RZ, 0x33, !PT ;  /* 0x00000006ff079212 */ /* 0x000fca00078e33ff */
[----:B------:R-:W-:-:S04]  /*06f0*/  IMAD.MOV R0, RZ, RZ, -R7 ;  /* 0x000000ffff007224 */ /* 0x000fc800078e0a07 */
[----:B------:R-:W-:-:S04]  /*0700*/  IMAD R3, R6, R0, R13 ;  /* 0x0000000006037224 */ /* 0x000fc800078e020d */
[----:B0-----:R-:W-:-:S05]  /*0710*/  IMAD.WIDE.U32 R2, R3, 0x4, R4 ;  /* 0x0000000403027825 */ /* 0x001fca00078e0004 */
[----:B------:R-:W2:Y:S01]  /*0720*/  LDG.E R0, desc[UR4][R2.64] ;  /* 0x0000000402007981 */ /* 0x000ea2000c1e1900 */
[----:B------:R-:W-:Y:S01]  /*0730*/  R2UR UR6, R26 ;  /* 0x000000001a0672ca */ /* 0x000fe200000e0000 */
[----:B------:R-:W-:Y:S01]  /*0740*/  IMAD.WIDE R4, R7, 0x4, R4 ;  /* 0x0000000407047825 */ /* 0x000fe200078e0204 */
[----:B------:R-:W-:-:S03]  /*0750*/  R2UR UR7, R27 ;  /* 0x000000001b0772ca */ /* 0x000fc600000e0000 */
[----:B--2---:R-:W-:-:S05]  /*0760*/  VIADD R9, R0, 0xffffffff ;  /* 0xffffffff00097836 */ /* 0x004fca0000000000 */
[----:B------:R0:W-:Y:S05]  /*0770*/  STG.E desc[UR4][R2.64], R9 ;  /* 0x0000000902007986 */ /* 0x0001ea000c101904 */
[----:B------:R-:W2:Y:S02]  /*0780*/  LDG.E R0, desc[UR6][R4.64] ;  /* 0x0000000604007981 */ /* 0x000ea4000c1e1900 */
[----:B--2---:R-:W-:-:S05]  /*0790*/  VIADD R7, R0, 0x1 ;  /* 0x0000000100077836 */ /* 0x004fca0000000000 */
[----:B------:R0:W-:Y:S02]  /*07a0*/  STG.E desc[UR4][R4.64], R7 ;  /* 0x0000000704007986 */ /* 0x0001e4000c101904 */
.L_x_18:
[----:B------:R-:W-:Y:S05]  /*07b0*/  BSYNC.RECONVERGENT B0 ;  /* 0x0000000000007941 */ /* 0x000fea0003800200 */
.L_x_17:
[----:B------:R-:W-:Y:S06]  /*07c0*/  BAR.SYNC.DEFER_BLOCKING 0x0 ;  /* 0x0000000000007b1d */ /* 0x000fec0000010000 */
[----:B------:R-:W-:Y:S05]  /*07d0*/  EXIT ;  /* 0x000000000000794d */ /* 0x000fea0003800000 */
        .weak           $__internal_1_$__cuda_sm20_div_rn_f64_full
        .type           $__internal_1_$__cuda_sm20_div_rn_f64_full,@function
        .size           $__internal_1_$__cuda_sm20_div_rn_f64_full,(.L_x_31 - $__internal_1_$__cuda_sm20_div_rn_f64_full)
$__internal_1_$__cuda_sm20_div_rn_f64_full:
[----:B------:R-:W-:Y:S01]  /*07e0*/  FSETP.GEU.AND P2, PT, |R3|, 1.469367938527859385e-39, PT ;  /* 0x001000000300780b */ /* 0x000fe20003f4e200 */
[----:B------:R-:W-:Y:S01]  /*07f0*/  IMAD.MOV.U32 R23, RZ, RZ, 0x1ca00000 ;  /* 0x1ca00000ff177424 */ /* 0x000fe200078e00ff */
[C---:B------:R-:W-:Y:S01]  /*0800*/  FSETP.GEU.AND P0, PT, |R17|.reuse, 1.469367938527859385e-39, PT ;  /* 0x001000001100780b */ /* 0x040fe20003f0e200 */
[----:B------:R-:W-:Y:S01]  /*0810*/  IMAD.MOV.U32 R18, RZ, RZ, R2 ;  /* 0x000000ffff127224 */ /* 0x000fe200078e0002 */
[----:B------:R-:W-:Y:S01]  /*0820*/  LOP3.LUT R14, R17, 0x800fffff, RZ, 0xc0, !PT ;  /* 0x800fffff110e7812 */ /* 0x000fe200078ec0ff */
[----:B------:R-:W-:Y:S01]  /*0830*/  IMAD.MOV.U32 R20, RZ, RZ, 0x1 ;  /* 0x00000001ff147424 */ /* 0x000fe200078e00ff */
[----:B------:R-:W-:Y:S01]  /*0840*/  LOP3.LUT R22, R3, 0x7ff00000, RZ, 0xc0, !PT ;  /* 0x7ff0000003167812 */ /* 0x000fe200078ec0ff */
[----:B------:R-:W-:Y:S01]  /*0850*/  BSSY.RECONVERGENT B2, `(.L_x_24) ;  /* 0x0000050000027945 */ /* 0x000fe20003800200 */
[----:B------:R-:W-:Y:S01]  /*0860*/  LOP3.LUT R15, R14, 0x3ff00000, RZ, 0xfc, !PT ;  /* 0x3ff000000e0f7812 */ /* 0x000fe200078efcff */
[----:B------:R-:W-:Y:S01]  /*0870*/  IMAD.MOV.U32 R14, RZ, RZ, R16 ;  /* 0x000000ffff0e7224 */ /* 0x000fe200078e0010 */
[----:B------:R-:W-:Y:S01]  /*0880*/  LOP3.LUT R25, R17, 0x7ff00000, RZ, 0xc0, !PT ;  /* 0x7ff0000011197812 */ /* 0x000fe200078ec0ff */
[----:B------:R-:W-:-:S02]  /*0890*/  IMAD.MOV.U32 R24, RZ, RZ, R22 ;  /* 0x000000ffff187224 */ /* 0x000fc400078e0016 */
[----:B------:R-:W-:Y:S01]  /*08a0*/  @!P2 LOP3.LUT R19, R17, 0x7ff00000, RZ, 0xc0, !PT ;  /* 0x7ff000001113a812 */ /* 0x000fe200078ec0ff */
[----:B------:R-:W-:Y:S01]  /*08b0*/  @!P2 IMAD.MOV.U32 R28, RZ, RZ, RZ ;  /* 0x000000ffff1ca224 */ /* 0x000fe200078e00ff */
[----:B------:R-:W-:Y:S01]  /*08c0*/  @!P0 DMUL R14, R16, 8.98846567431157953865e+307 ;  /* 0x7fe00000100e8828 */ /* 0x000fe20000000000 */
[C---:B------:R-:W-:Y:S02]  /*08d0*/  ISETP.GE.U32.AND P1, PT, R22.reuse, R25, PT ;  /* 0x000000191600720c */ /* 0x040fe40003f26070 */
[----:B------:R-:W-:Y:S02]  /*08e0*/  @!P2 ISETP.GE.U32.AND P3, PT, R22, R19, PT ;  /* 0x000000131600a20c */ /* 0x000fe40003f66070 */
[C---:B------:R-:W-:Y:S01]  /*08f0*/  SEL R19, R23.reuse, 0x63400000, !P1 ;  /* 0x6340000017137807 */ /* 0x040fe20004800000 */
[----:B------:R-:W0:Y:S01]  /*0900*/  MUFU.RCP64H R21, R15 ;  /* 0x0000000f00157308 */ /* 0x000e220000001800 */
[----:B------:R-:W-:Y:S02]  /*0910*/  @!P2 SEL R29, R23, 0x63400000, !P3 ;  /* 0x63400000171da807 */ /* 0x000fe40005800000 */
[----:B------:R-:W-:-:S02]  /*0920*/  LOP3.LUT R19, R19, 0x800fffff, R3, 0xf8, !PT ;  /* 0x800fffff13137812 */ /* 0x000fc400078ef803 */
[----:B------:R-:W-:Y:S02]  /*0930*/  @!P2 LOP3.LUT R29, R29, 0x80000000, R3, 0xf8, !PT ;  /* 0x800000001d1da812 */ /* 0x000fe400078ef803 */
[----:B------:R-:W-:Y:S02]  /*0940*/  @!P0 LOP3.LUT R25, R15, 0x7ff00000, RZ, 0xc0, !PT ;  /* 0x7ff000000f198812 */ /* 0x000fe400078ec0ff */
[----:B------:R-:W-:-:S06]  /*0950*/  @!P2 LOP3.LUT R29, R29, 0x100000, RZ, 0xfc, !PT ;  /* 0x001000001d1da812 */ /* 0x000fcc00078efcff */
[----:B------:R-:W-:Y:S02]  /*0960*/  @!P2 DFMA R18, R18, 2, -R28 ;  /* 0x400000001212a82b */ /* 0x000fe4000000081c */
[----:B0-----:R-:W-:-:S08]  /*0970*/  DFMA R28, R20, -R14, 1 ;  /* 0x3ff00000141c742b */ /* 0x001fd0000000080e */
[----:B------:R-:W-:Y:S01]  /*0980*/  DFMA R28, R28, R28, R28 ;  /* 0x0000001c1c1c722b */ /* 0x000fe2000000001c */
[----:B------:R-:W-:-:S07]  /*0990*/  @!P2 LOP3.LUT R24, R19, 0x7ff00000, RZ, 0xc0, !PT ;  /* 0x7ff000001318a812 */ /* 0x000fce00078ec0ff */
[----:B------:R-:W-:-:S08]  /*09a0*/  DFMA R28, R20, R28, R20 ;  /* 0x0000001c141c722b */ /* 0x000fd00000000014 */
[----:B------:R-:W-:-:S08]  /*09b0*/  DFMA R20, R28, -R14, 1 ;  /* 0x3ff000001c14742b */ /* 0x000fd0000000080e */
[----:B------:R-:W-:-:S08]  /*09c0*/  DFMA R20, R28, R20, R28 ;  /* 0x000000141c14722b */ /* 0x000fd0000000001c */
[----:B------:R-:W-:-:S08]  /*09d0*/  DMUL R28, R20, R18 ;  /* 0x00000012141c7228 */ /* 0x000fd00000000000 */
[----:B------:R-:W-:-:S08]  /*09e0*/  DFMA R30, R28, -R14, R18 ;  /* 0x8000000e1c1e722b */ /* 0x000fd00000000012 */
[----:B------:R-:W-:Y:S01]  /*09f0*/  DFMA R20, R20, R30, R28 ;  /* 0x0000001e1414722b */ /* 0x000fe2000000001c */
[----:B------:R-:W-:-:S05]  /*0a00*/  VIADD R28, R24, 0xffffffff ;  /* 0xffffffff181c7836 */ /* 0x000fca0000000000 */
[----:B------:R-:W-:Y:S01]  /*0a10*/  ISETP.GT.U32.AND P0, PT, R28, 0x7feffffe, PT ;  /* 0x7feffffe1c00780c */ /* 0x000fe20003f04070 */
[----:B------:R-:W-:-:S05]  /*0a20*/  VIADD R28, R25, 0xffffffff ;  /* 0xffffffff191c7836 */ /* 0x000fca0000000000 */
[----:B------:R-:W-:-:S13]  /*0a30*/  ISETP.GT.U32.OR P0, PT, R28, 0x7feffffe, P0 ;  /* 0x7feffffe1c00780c */ /* 0x000fda0000704470 */
[----:B------:R-:W-:Y:S05]  /*0a40*/  @P0 BRA `(.L_x_25) ;  /* 0x00000000006c0947 */ /* 0x000fea0003800000 */
[----:B------:R-:W-:-:S04]  /*0a50*/  LOP3.LUT R3, R17, 0x7ff00000, RZ, 0xc0, !PT ;  /* 0x7ff0000011037812 */ /* 0x000fc800078ec0ff */
[CC--:B------:R-:W-:Y:S02]  /*0a60*/  VIADDMNMX R2, R22.reuse, -R3.reuse, 0xb9600000, !PT ;  /* 0xb960000016027446 */ /* 0x0c0fe40007800903 */
[----:B------:R-:W-:Y:S02]  /*0a70*/  ISETP.GE.U32.AND P0, PT, R22, R3, PT ;  /* 0x000000031600720c */ /* 0x000fe40003f06070 */
[----:B------:R-:W-:Y:S02]  /*0a80*/  VIMNMX R2, PT, PT, R2, 0x46a00000, PT ;  /* 0x46a0000002027848 */ /* 0x000fe40003fe0100 */
[----:B------:R-:W-:-:S05]  /*0a90*/  SEL R23, R23, 0x63400000, !P0 ;  /* 0x6340000017177807 */ /* 0x000fca0004000000 */
[----:B------:R-:W-:Y:S02]  /*0aa0*/  IMAD.IADD R24, R2, 0x1, -R23 ;  /* 0x0000000102187824 */ /* 0x000fe400078e0a17 */
[----:B------:R-:W-:Y:S02]  /*0ab0*/  IMAD.MOV.U32 R2, RZ, RZ, RZ ;  /* 0x000000ffff027224 */ /* 0x000fe400078e00ff */
[----:B------:R-:W-:-:S06]  /*0ac0*/  VIADD R3, R24, 0x7fe00000 ;  /* 0x7fe0000018037836 */ /* 0x000fcc0000000000 */
[----:B------:R-:W-:-:S10]  /*0ad0*/  DMUL R22, R20, R2 ;  /* 0x0000000214167228 */ /* 0x000fd40000000000 */
[----:B------:R-:W-:-:S13]  /*0ae0*/  FSETP.GTU.AND P0, PT, |R23|, 1.469367938527859385e-39, PT ;  /* 0x001000001700780b */ /* 0x000fda0003f0c200 */
[----:B------:R-:W-:Y:S05]  /*0af0*/  @P0 BRA `(.L_x_26) ;  /* 0x0000000000940947 */ /* 0x000fea0003800000 */
[----:B------:R-:W-:Y:S01]  /*0b00*/  DFMA R14, R20, -R14, R18 ;  /* 0x8000000e140e722b */ /* 0x000fe20000000012 */
[----:B------:R-:W-:-:S09]  /*0b10*/  IMAD.MOV.U32 R2, RZ, RZ, RZ ;  /* 0x000000ffff027224 */ /* 0x000fd200078e00ff */
[C---:B------:R-:W-:Y:S02]  /*0b20*/  FSETP.NEU.AND P0, PT, R15.reuse, RZ, PT ;  /* 0x000000ff0f00720b */ /* 0x040fe40003f0d000 */
[----:B------:R-:W-:-:S04]  /*0b30*/  LOP3.LUT R17, R15, 0x80000000, R17, 0x48, !PT ;  /* 0x800000000f117812 */ /* 0x000fc800078e4811 */
[----:B------:R-:W-:-:S07]  /*0b40*/  LOP3.LUT R3, R17, R3, RZ, 0xfc, !PT ;  /* 0x0000000311037212 */ /* 0x000fce00078efcff */
[----:B------:R-:W-:Y:S05]  /*0b50*/  @!P0 BRA `(.L_x_26) ;  /* 0x00000000007c8947 */ /* 0x000fea0003800000 */
[----:B------:R-:W-:Y:S01]  /*0b60*/  IMAD.MOV R15, RZ, RZ, -R24 ;  /* 0x000000ffff0f7224 */ /* 0x000fe200078e0a18 */
[----:B------:R-:W-:Y:S01]  /*0b70*/  DMUL.RP R2, R20, R2 ;  /* 0x0000000214027228 */ /* 0x000fe20000008000 */
[----:B------:R-:W-:-:S06]  /*0b80*/  IMAD.MOV.U32 R14, RZ, RZ, RZ ;  /* 0x000000ffff0e7224 */ /* 0x000fcc00078e00ff */
[----:B------:R-:W-:-:S03]  /*0b90*/  DFMA R14, R22, -R14, R20 ;  /* 0x8000000e160e722b */ /* 0x000fc60000000014 */
[----:B------:R-:W-:-:S03]  /*0ba0*/  LOP3.LUT R17, R3, R17, RZ, 0x3c, !PT ;  /* 0x0000001103117212 */ /* 0x000fc600078e3cff */
[----:B------:R-:W-:-:S04]  /*0bb0*/  IADD3 R14, PT, PT, -R24, -0x43300000, RZ ;  /* 0xbcd00000180e7810 */ /* 0x000fc80007ffe1ff */
[----:B------:R-:W-:-:S04]  /*0bc0*/  FSETP.NEU.AND P0, PT, |R15|, R14, PT ;  /* 0x0000000e0f00720b */ /* 0x000fc80003f0d200 */
[----:B------:R-:W-:Y:S02]  /*0bd0*/  FSEL R22, R2, R22, !P0 ;  /* 0x0000001602167208 */ /* 0x000fe40004000000 */
[----:B------:R-:W-:Y:S01]  /*0be0*/  FSEL R23, R17, R23, !P0 ;  /* 0x0000001711177208 */ /* 0x000fe20004000000 */
[----:B------:R-:W-:Y:S06]  /*0bf0*/  BRA `(.L_x_26) ;  /* 0x0000000000547947 */ /* 0x000fec0003800000 */
.L_x_25:
[----:B------:R-:W-:-:S14]  /*0c00*/  DSETP.NAN.AND P0, PT, R2, R2, PT ;  /* 0x000000020200722a */ /* 0x000fdc0003f08000 */
[----:B------:R-:W-:Y:S05]  /*0c10*/  @P0 BRA `(.L_x_27) ;  /* 0x0000000000440947 */ /* 0x000fea0003800000 */
[----:B------:R-:W-:-:S14]  /*0c20*/  DSETP.NAN.AND P0, PT, R16, R16, PT ;  /* 0x000000101000722a */ /* 0x000fdc0003f08000 */
[----:B------:R-:W-:Y:S05]  /*0c30*/  @P0 BRA `(.L_x_28) ;  /* 0x0000000000300947 */ /* 0x000fea0003800000 */
[----:B------:R-:W-:Y:S01]  /*0c40*/  ISETP.NE.AND P0, PT, R24, R25, PT ;  /* 0x000000191800720c */ /* 0x000fe20003f05270 */
[----:B------:R-:W-:Y:S02]  /*0c50*/  IMAD.MOV.U32 R22, RZ, RZ, 0x0 ;  /* 0x00000000ff167424 */ /* 0x000fe400078e00ff */
[----:B------:R-:W-:-:S10]  /*0c60*/  IMAD.MOV.U32 R23, RZ, RZ, -0x80000 ;  /* 0xfff80000ff177424 */ /* 0x000fd400078e00ff */
[----:B------:R-:W-:Y:S05]  /*0c70*/  @!P0 BRA `(.L_x_26) ;  /* 0x0000000000348947 */ /* 0x000fea0003800000 */
[----:B------:R-:W-:Y:S02]  /*0c80*/  ISETP.NE.AND P0, PT, R24, 0x7ff00000, PT ;  /* 0x7ff000001800780c */ /* 0x000fe40003f05270 */
[----:B------:R-:W-:Y:S02]  /*0c90*/  LOP3.LUT R23, R3, 0x80000000, R17, 0x48, !PT ;  /* 0x8000000003177812 */ /* 0x000fe400078e4811 */
[----:B------:R-:W-:-:S13]  /*0ca0*/  ISETP.EQ.OR P0, PT, R25, RZ, !P0 ;  /* 0x000000ff1900720c */ /* 0x000fda0004702670 */
[----:B------:R-:W-:Y:S01]  /*0cb0*/  @P0 LOP3.LUT R2, R23, 0x7ff00000, RZ, 0xfc, !PT ;  /* 0x7ff0000017020812 */ /* 0x000fe200078efcff */
[----:B------:R-:W-:Y:S02]  /*0cc0*/  @!P0 IMAD.MOV.U32 R22, RZ, RZ, RZ ;  /* 0x000000ffff168224 */ /* 0x000fe400078e00ff */
[----:B------:R-:W-:Y:S02]  /*0cd0*/  @P0 IMAD.MOV.U32 R22, RZ, RZ, RZ ;  /* 0x000000ffff160224 */ /* 0x000fe400078e00ff */
[----:B------:R-:W-:Y:S01]  /*0ce0*/  @P0 IMAD.MOV.U32 R23, RZ, RZ, R2 ;  /* 0x000000ffff170224 */ /* 0x000fe200078e0002 */
[----:B------:R-:W-:Y:S06]  /*0cf0*/  BRA `(.L_x_26) ;  /* 0x0000000000147947 */ /* 0x000fec0003800000 */
.L_x_28:
[----:B------:R-:W-:Y:S01]  /*0d00*/  LOP3.LUT R23, R17, 0x80000, RZ, 0xfc, !PT ;  /* 0x0008000011177812 */ /* 0x000fe200078efcff */
[----:B------:R-:W-:Y:S01]  /*0d10*/  IMAD.MOV.U32 R22, RZ, RZ, R16 ;  /* 0x000000ffff167224 */ /* 0x000fe200078e0010 */
[----:B------:R-:W-:Y:S06]  /*0d20*/  BRA `(.L_x_26) ;  /* 0x0000000000087947 */ /* 0x000fec0003800000 */
.L_x_27:
[----:B------:R-:W-:Y:S01]  /*0d30*/  LOP3.LUT R23, R3, 0x80000, RZ, 0xfc, !PT ;  /* 0x0008000003177812 */ /* 0x000fe200078efcff */
[----:B------:R-:W-:-:S07]  /*0d40*/  IMAD.MOV.U32 R22, RZ, RZ, R2 ;  /* 0x000000ffff167224 */ /* 0x000fce00078e0002 */
.L_x_26:
[----:B------:R-:W-:Y:S05]  /*0d50*/  BSYNC.RECONVERGENT B2 ;  /* 0x0000000000027941 */ /* 0x000fea0003800200 */
.L_x_24:
[----:B------:R-:W-:Y:S02]  /*0d60*/  IMAD.MOV.U32 R2, RZ, RZ, R12 ;  /* 0x000000ffff027224 */ /* 0x000fe400078e000c */
[----:B------:R-:W-:-:S04]  /*0d70*/  IMAD.MOV.U32 R3, RZ, RZ, 0x0 ;  /* 0x00000000ff037424 */ /* 0x000fc800078e00ff */
[----:B------:R-:W-:Y:S05]  /*0d80*/  RET.REL.NODEC R2 `(_Z8reactionPdPiS_S_i) ;  /* 0xfffffff0029c7950 */ /* 0x000fea0003c3ffff */
.L_x_29:
        /* <DEDUP_REMOVED lines=15> */
.L_x_31:


//--------------------- .nv.shared.reserved.0     --------------------------
	.section	.nv.shared.reserved.0,"aw",@nobits
	.weak		__nv_reservedSMEM_offset_0_alias
	.size		__nv_reservedSMEM_offset_0_alias, 0, 64
	.other		__nv_reservedSMEM_offset_0_alias,@"STO_CUDA_RESERVED_SHARED STV_DEFAULT"
__nv_reservedSMEM_offset_0_alias:
	.zero		0
	.zero		64


//--------------------- .nv.constant0._Z13exponentialRNPdS_S_i --------------------------
	.section	.nv.constant0._Z13exponentialRNPdS_S_i,"a",@progbits
	.sectionflags	@""
	.align	4
.nv.constant0._Z13exponentialRNPdS_S_i:
	.zero		924


//--------------------- .nv.constant0._Z16transitionMatrixPdPiS_i --------------------------
	.section	.nv.constant0._Z16transitionMatrixPdPiS_i,"a",@progbits
	.sectionflags	@""
	.align	4
.nv.constant0._Z16transitionMatrixPdPiS_i:
	.zero		924


//--------------------- .nv.constant0._Z6reducePdS_i --------------------------
	.section	.nv.constant0._Z6reducePdS_i,"a",@progbits
	.sectionflags	@""
	.align	4
.nv.constant0._Z6reducePdS_i:
	.zero		916


//--------------------- .nv.constant0._Z8reactionPdPiS_S_i --------------------------
	.section	.nv.constant0._Z8reactionPdPiS_S_i,"a",@progbits
	.sectionflags	@""
	.align	4
.nv.constant0._Z8reactionPdPiS_S_i:
	.zero		932


//--------------------- SYMBOLS --------------------------

	.type		.nv.reservedSmem.offset0,@object
	.size		.nv.reservedSmem.offset0,0x4
